	.target	sm_100a

	.elftype	@"ET_EXEC"


//--------------------- .note.nv.tkinfo           --------------------------
	.section	.note.nv.tkinfo,"",@"SHT_NOTE"
	.sectionflags	@"SHF_NOTE_NV_TKINFO"
	.tkinfo
        /*0018*/ 	.word	0x00000002
        /*0030*/ 	.string	""
        /*0030*/ 	.string	"ptxas"
        /*0030*/ 	.string	"Cuda compilation tools, release 13.0, V13.0.88"
        /*0030*/ 	.string	"Build cuda_13.0.r13.0/compiler.36424714_0"
        /*0030*/ 	.string	"-arch sm_100a -m 64 "



//--------------------- .note.nv.cuinfo           --------------------------
	.section	.note.nv.cuinfo,"",@"SHT_NOTE"
	.sectionflags	@"SHF_NOTE_NV_CUINFO"
        /*0018*/ 	.short	0x0002
        /*001a*/ 	.short	0x0064
        /*001c*/ 	.short	0x0082
	.zero		2


//--------------------- .nv.info                  --------------------------
	.section	.nv.info,"",@"SHT_CUDA_INFO"
	.align	4


	//----- nvinfo : EIATTR_REGCOUNT
	.align		4
        /*0000*/ 	.byte	0x04, 0x2f
        /*0002*/ 	.short	(.L_19 - .L_18)
	.align		4
.L_18:
        /*0004*/ 	.word	index@(_ZN7cutlass13device_kernelINS_4gemm6kernel13GemmUniversalIN4cute5tupleIJiiiiEEENS1_10collective13CollectiveMmaINS1_35MainloopSm100TmaUmmaWarpSpecializedILi5ELi2ELi4ENS5_IJNS4_1CILi1EEENSA_ILi8EEESB_EEEEENS5_IJNSA_ILi128EEESF_NSA_ILi64EEEEEENS_6half_tENS5_IJlSB_lEEESI_NS5_IJSB_llEEENS4_8TiledMMAINS4_8MMA_AtomIJNS4_20SM100_MMA_F16BF16_SSISI_SI_fLi128ELi128ELNS4_4UMMA5MajorE0ELSP_1ELNSO_7ScaleInE0ELSQ_0EEEEEENS4_6LayoutINS5_IJSB_SB_SB_EEENS5_IJNSA_ILi0EEESV_SV_EEEEENS5_IJNS4_10UnderscoreESY_SY_EEEEENS4_23SM90_TMA_LOAD_MULTICASTENS4_14ComposedLayoutINS4_7SwizzleILi3ELi4ELi3EEENS4_18smem_ptr_flag_bitsILi16EEENST_INS5_IJSC_SG_EEENS5_IJSG_SB_EEEEEEEvNS4_8identityENS4_13SM90_TMA_LOADENS12_IS14_S16_NST_INS5_IJSG_SC_EEENS5_IJSB_SG_EEEEEEEvS1B_EENS_8epilogue10collective18CollectiveEpilogueINS1I_23Sm100TmaWarpSpecializedILi4ELi2ELi32ELb1ELb0EEEJSH_NS5_IJNST_ISF_SB_EENST_INSA_ILi32EEESB_EEEEESI_SJ_SI_SJ_NS1I_6fusion15FusionCallbacksIS1M_NS1R_17LinearCombinationISI_fSI_fLNS_15FloatRoundStyleE2EEESH_S1Q_JEEENS4_5SM1004TMEM4LOAD26SM100_TMEM_LOAD_32dp32b32xES1C_NS12_INS13_ILi2ELi4ELi3EEES16_NST_INS5_IJSC_S1O_EEENS5_IJS1O_SB_EEEEEEENS4_39AutoVectorizingCopyWithAssumedAlignmentILi128EEENS4_14SM90_TMA_STOREES25_S27_S27_EEEvvEEEEvNT_6ParamsE)
        /*0008*/ 	.word	0x00000076


	//----- nvinfo : EIATTR_FRAME_SIZE
	.align		4
.L_19:
        /*000c*/ 	.byte	0x04, 0x11
        /*000e*/ 	.short	(.L_21 - .L_20)
	.align		4
.L_20:
        /*0010*/ 	.word	index@($__internal_2_$__cuda_sm10x_tcgen05_guardrail_trap_unallocated_columns_being_dealloced)
        /*0014*/ 	.word	0x00000000


	//----- nvinfo : EIATTR_FRAME_SIZE
	.align		4
.L_21:
        /*0018*/ 	.byte	0x04, 0x11
        /*001a*/ 	.short	(.L_23 - .L_22)
	.align		4
.L_22:
        /*001c*/ 	.word	index@($__internal_1_$__cuda_sm10x_tcgen05_guardrail_trap_phase_invalid_during_alloc)
        /*0020*/ 	.word	0x00000000


	//----- nvinfo : EIATTR_FRAME_SIZE
	.align		4
.L_23:
        /*0024*/ 	.byte	0x04, 0x11
        /*0026*/ 	.short	(.L_25 - .L_24)
	.align		4
.L_24:
        /*0028*/ 	.word	index@($__internal_0_$__cuda_sm10x_tcgen05_guardrail_trap_col_being_dealloced_not_returned_by_alloc)
        /*002c*/ 	.word	0x00000000


	//----- nvinfo : EIATTR_FRAME_SIZE
	.align		4
.L_25:
        /*0030*/ 	.byte	0x04, 0x11
        /*0032*/ 	.short	(.L_27 - .L_26)
	.align		4
.L_26:
        /*0034*/ 	.word	index@(_ZN7cutlass13device_kernelINS_4gemm6kernel13GemmUniversalIN4cute5tupleIJiiiiEEENS1_10collective13CollectiveMmaINS1_35MainloopSm100TmaUmmaWarpSpecializedILi5ELi2ELi4ENS5_IJNS4_1CILi1EEENSA_ILi8EEESB_EEEEENS5_IJNSA_ILi128EEESF_NSA_ILi64EEEEEENS_6half_tENS5_IJlSB_lEEESI_NS5_IJSB_llEEENS4_8TiledMMAINS4_8MMA_AtomIJNS4_20SM100_MMA_F16BF16_SSISI_SI_fLi128ELi128ELNS4_4UMMA5MajorE0ELSP_1ELNSO_7ScaleInE0ELSQ_0EEEEEENS4_6LayoutINS5_IJSB_SB_SB_EEENS5_IJNSA_ILi0EEESV_SV_EEEEENS5_IJNS4_10UnderscoreESY_SY_EEEEENS4_23SM90_TMA_LOAD_MULTICASTENS4_14ComposedLayoutINS4_7SwizzleILi3ELi4ELi3EEENS4_18smem_ptr_flag_bitsILi16EEENST_INS5_IJSC_SG_EEENS5_IJSG_SB_EEEEEEEvNS4_8identityENS4_13SM90_TMA_LOADENS12_IS14_S16_NST_INS5_IJSG_SC_EEENS5_IJSB_SG_EEEEEEEvS1B_EENS_8epilogue10collective18CollectiveEpilogueINS1I_23Sm100TmaWarpSpecializedILi4ELi2ELi32ELb1ELb0EEEJSH_NS5_IJNST_ISF_SB_EENST_INSA_ILi32EEESB_EEEEESI_SJ_SI_SJ_NS1I_6fusion15FusionCallbacksIS1M_NS1R_17LinearCombinationISI_fSI_fLNS_15FloatRoundStyleE2EEESH_S1Q_JEEENS4_5SM1004TMEM4LOAD26SM100_TMEM_LOAD_32dp32b32xES1C_NS12_INS13_ILi2ELi4ELi3EEES16_NST_INS5_IJSC_S1O_EEENS5_IJS1O_SB_EEEEEEENS4_39AutoVectorizingCopyWithAssumedAlignmentILi128EEENS4_14SM90_TMA_STOREES25_S27_S27_EEEvvEEEEvNT_6ParamsE)
        /*0038*/ 	.word	0x00000000


	//----- nvinfo : EIATTR_MIN_STACK_SIZE
	.align		4
.L_27:
        /*003c*/ 	.byte	0x04, 0x12
        /*003e*/ 	.short	(.L_29 - .L_28)
	.align		4
.L_28:
        /*0040*/ 	.word	index@(_ZN7cutlass13device_kernelINS_4gemm6kernel13GemmUniversalIN4cute5tupleIJiiiiEEENS1_10collective13CollectiveMmaINS1_35MainloopSm100TmaUmmaWarpSpecializedILi5ELi2ELi4ENS5_IJNS4_1CILi1EEENSA_ILi8EEESB_EEEEENS5_IJNSA_ILi128EEESF_NSA_ILi64EEEEEENS_6half_tENS5_IJlSB_lEEESI_NS5_IJSB_llEEENS4_8TiledMMAINS4_8MMA_AtomIJNS4_20SM100_MMA_F16BF16_SSISI_SI_fLi128ELi128ELNS4_4UMMA5MajorE0ELSP_1ELNSO_7ScaleInE0ELSQ_0EEEEEENS4_6LayoutINS5_IJSB_SB_SB_EEENS5_IJNSA_ILi0EEESV_SV_EEEEENS5_IJNS4_10UnderscoreESY_SY_EEEEENS4_23SM90_TMA_LOAD_MULTICASTENS4_14ComposedLayoutINS4_7SwizzleILi3ELi4ELi3EEENS4_18smem_ptr_flag_bitsILi16EEENST_INS5_IJSC_SG_EEENS5_IJSG_SB_EEEEEEEvNS4_8identityENS4_13SM90_TMA_LOADENS12_IS14_S16_NST_INS5_IJSG_SC_EEENS5_IJSB_SG_EEEEEEEvS1B_EENS_8epilogue10collective18CollectiveEpilogueINS1I_23Sm100TmaWarpSpecializedILi4ELi2ELi32ELb1ELb0EEEJSH_NS5_IJNST_ISF_SB_EENST_INSA_ILi32EEESB_EEEEESI_SJ_SI_SJ_NS1I_6fusion15FusionCallbacksIS1M_NS1R_17LinearCombinationISI_fSI_fLNS_15FloatRoundStyleE2EEESH_S1Q_JEEENS4_5SM1004TMEM4LOAD26SM100_TMEM_LOAD_32dp32b32xES1C_NS12_INS13_ILi2ELi4ELi3EEES16_NST_INS5_IJSC_S1O_EEENS5_IJS1O_SB_EEEEEEENS4_39AutoVectorizingCopyWithAssumedAlignmentILi128EEENS4_14SM90_TMA_STOREES25_S27_S27_EEEvvEEEEvNT_6ParamsE)
        /*0044*/ 	.word	0x00000000
.L_29:


//--------------------- .nv.compat                --------------------------
	.section	.nv.compat,"",@"SHT_CUDA_COMPAT_INFO"
	.align	4
        /*0000*/ 	.byte	0x02, 0x09, 0x01, 0x00, 0x02, 0x02, 0x02, 0x00, 0x02, 0x05, 0x05, 0x00, 0x03, 0x07, 0x01, 0x01
        /*0010*/ 	.byte	0x02, 0x03, 0x01, 0x00, 0x02, 0x06, 0x01, 0x00, 0x04, 0x0b, 0x08, 0x00, 0x09, 0x00, 0x00, 0x00
        /*0020*/ 	.byte	0x00, 0x00, 0x00, 0x00


//--------------------- .nv.info._ZN7cutlass13device_kernelINS_4gemm6kernel13GemmUniversalIN4cute5tupleIJiiiiEEENS1_10collective13CollectiveMmaINS1_35MainloopSm100TmaUmmaWarpSpecializedILi5ELi2ELi4ENS5_IJNS4_1CILi1EEENSA_ILi8EEESB_EEEEENS5_IJNSA_ILi128EEESF_NSA_ILi64EEEEEENS_6half_tENS5_IJlSB_lEEESI_NS5_IJSB_llEEENS4_8TiledMMAINS4_8MMA_AtomIJNS4_20SM100_MMA_F16BF16_SSISI_SI_fLi128ELi128ELNS4_4UMMA5MajorE0ELSP_1ELNSO_7ScaleInE0ELSQ_0EEEEEENS4_6LayoutINS5_IJSB_SB_SB_EEENS5_IJNSA_ILi0EEESV_SV_EEEEENS5_IJNS4_10UnderscoreESY_SY_EEEEENS4_23SM90_TMA_LOAD_MULTICASTENS4_14ComposedLayoutINS4_7SwizzleILi3ELi4ELi3EEENS4_18smem_ptr_flag_bitsILi16EEENST_INS5_IJSC_SG_EEENS5_IJSG_SB_EEEEEEEvNS4_8identityENS4_13SM90_TMA_LOADENS12_IS14_S16_NST_INS5_IJSG_SC_EEENS5_IJSB_SG_EEEEEEEvS1B_EENS_8epilogue10collective18CollectiveEpilogueINS1I_23Sm100TmaWarpSpecializedILi4ELi2ELi32ELb1ELb0EEEJSH_NS5_IJNST_ISF_SB_EENST_INSA_ILi32EEESB_EEEEESI_SJ_SI_SJ_NS1I_6fusion15FusionCallbacksIS1M_NS1R_17LinearCombinationISI_fSI_fLNS_15FloatRoundStyleE2EEESH_S1Q_JEEENS4_5SM1004TMEM4LOAD26SM100_TMEM_LOAD_32dp32b32xES1C_NS12_INS13_ILi2ELi4ELi3EEES16_NST_INS5_IJSC_S1O_EEENS5_IJS1O_SB_EEEEEEENS4_39AutoVectorizingCopyWithAssumedAlignmentILi128EEENS4_14SM90_TMA_STOREES25_S27_S27_EEEvvEEEEvNT_6ParamsE --------------------------
	.section	.nv.info._ZN7cutlass13device_kernelINS_4gemm6kernel13GemmUniversalIN4cute5tupleIJiiiiEEENS1_10collective13CollectiveMmaINS1_35MainloopSm100TmaUmmaWarpSpecializedILi5ELi2ELi4ENS5_IJNS4_1CILi1EEENSA_ILi8EEESB_EEEEENS5_IJNSA_ILi128EEESF_NSA_ILi64EEEEEENS_6half_tENS5_IJlSB_lEEESI_NS5_IJSB_llEEENS4_8TiledMMAINS4_8MMA_AtomIJNS4_20SM100_MMA_F16BF16_SSISI_SI_fLi128ELi128ELNS4_4UMMA5MajorE0ELSP_1ELNSO_7ScaleInE0ELSQ_0EEEEEENS4_6LayoutINS5_IJSB_SB_SB_EEENS5_IJNSA_ILi0EEESV_SV_EEEEENS5_IJNS4_10UnderscoreESY_SY_EEEEENS4_23SM90_TMA_LOAD_MULTICASTENS4_14ComposedLayoutINS4_7SwizzleILi3ELi4ELi3EEENS4_18smem_ptr_flag_bitsILi16EEENST_INS5_IJSC_SG_EEENS5_IJSG_SB_EEEEEEEvNS4_8identityENS4_13SM90_TMA_LOADENS12_IS14_S16_NST_INS5_IJSG_SC_EEENS5_IJSB_SG_EEEEEEEvS1B_EENS_8epilogue10collective18CollectiveEpilogueINS1I_23Sm100TmaWarpSpecializedILi4ELi2ELi32ELb1ELb0EEEJSH_NS5_IJNST_ISF_SB_EENST_INSA_ILi32EEESB_EEEEESI_SJ_SI_SJ_NS1I_6fusion15FusionCallbacksIS1M_NS1R_17LinearCombinationISI_fSI_fLNS_15FloatRoundStyleE2EEESH_S1Q_JEEENS4_5SM1004TMEM4LOAD26SM100_TMEM_LOAD_32dp32b32xES1C_NS12_INS13_ILi2ELi4ELi3EEES16_NST_INS5_IJSC_S1O_EEENS5_IJS1O_SB_EEEEEEENS4_39AutoVectorizingCopyWithAssumedAlignmentILi128EEENS4_14SM90_TMA_STOREES25_S27_S27_EEEvvEEEEvNT_6ParamsE,"",@"SHT_CUDA_INFO"
	.sectionflags	@""
	.align	4


	//----- nvinfo : EIATTR_CUDA_API_VERSION
	.align		4
        /*0000*/ 	.byte	0x04, 0x37
        /*0002*/ 	.short	(.L_31 - .L_30)
.L_30:
        /*0004*/ 	.word	0x00000082


	//----- nvinfo : EIATTR_KPARAM_INFO
	.align		4
.L_31:
        /*0008*/ 	.byte	0x04, 0x17
        /*000a*/ 	.short	(.L_33 - .L_32)
.L_32:
        /*000c*/ 	.word	0x00000000
        /*0010*/ 	.short	0x0000
        /*0012*/ 	.short	0x0000
        /*0014*/ 	.byte	0x00, 0xf0, 0x01, 0x20


	//----- nvinfo : EIATTR_AT_ENTRY_FRAGMENTS
	.align		4
.L_33:
        /*0018*/ 	.byte	0x04, 0x4f
        /*001a*/ 	.short	(.L_35 - .L_34)


	//   ....[0]....
.L_34:
        /*001c*/ 	.word	0x00000006


	//----- nvinfo : EIATTR_RESERVED_SMEM_USED
	.align		4
.L_35:
        /*0020*/ 	.byte	0x01, 0x41
	.zero		2


	//----- nvinfo : EIATTR_SPARSE_MMA_MASK
	.align		4
        /*0024*/ 	.byte	0x03, 0x50
        /*0026*/ 	.short	0x0000


	//----- nvinfo : EIATTR_TCGEN05_1CTA_USED
	.align		4
        /*0028*/ 	.byte	0x01, 0x51
	.zero		2


	//----- nvinfo : EIATTR_MAXREG_COUNT
	.align		4
        /*002c*/ 	.byte	0x03, 0x1b
        /*002e*/ 	.short	0x00ff


	//----- nvinfo : EIATTR_NUM_BARRIERS
	.align		4
        /*0030*/ 	.byte	0x02, 0x4c
        /*0032*/ 	.byte	0x07
	.zero		1


	//----- nvinfo : EIATTR_EXTERNS
	.align		4
        /*0034*/ 	.byte	0x04, 0x0f
        /*0036*/ 	.short	(.L_37 - .L_36)


	//   ....[0]....
	.align		4
.L_36:
        /*0038*/ 	.word	index@(__assertfail)


	//----- nvinfo : EIATTR_MERCURY_ISA_VERSION
	.align		4
.L_37:
        /*003c*/ 	.byte	0x03, 0x5f
        /*003e*/ 	.short	0x0101


	//----- nvinfo : EIATTR_INT_WARP_WIDE_INSTR_OFFSETS
	.align		4
        /*0040*/ 	.byte	0x04, 0x31
        /*0042*/ 	.short	(.L_39 - .L_38)


	//   ....[0]....
.L_38:
        /*0044*/ 	.word	0x00003f50


	//   ....[1]....
        /*0048*/ 	.word	0x00003f70


	//   ....[2]....
        /*004c*/ 	.word	0x00003fa0


	//   ....[3]....
        /*0050*/ 	.word	0x00004ae0


	//   ....[4]....
        /*0054*/ 	.word	0x00004b50


	//   ....[5]....
        /*0058*/ 	.word	0x00004c30


	//   ....[6]....
        /*005c*/ 	.word	0x00004cb0


	//   ....[7]....
        /*0060*/ 	.word	0x00004db0


	//   ....[8]....
        /*0064*/ 	.word	0x00004e30


	//   ....[9]....
        /*0068*/ 	.word	0x00004f20


	//   ....[10]....
        /*006c*/ 	.word	0x00004fd0


	//----- nvinfo : EIATTR_COOP_GROUP_MASK_REGIDS
	.align		4
.L_39:
        /*0070*/ 	.byte	0x04, 0x29
        /*0072*/ 	.short	(.L_41 - .L_40)


	//   ....[0]....
.L_40:
        /*0074*/ 	.word	0xffffffff


	//   ....[1]....
        /*0078*/ 	.word	0xffffffff


	//   ....[2]....
        /*007c*/ 	.word	0xffffffff


	//   ....[3]....
        /*0080*/ 	.word	0xffffffff


	//   ....[4]....
        /*0084*/ 	.word	0xffffffff


	//   ....[5]....
        /*0088*/ 	.word	0xffffffff


	//   ....[6]....
        /*008c*/ 	.word	0xffffffff


	//   ....[7]....
        /*0090*/ 	.word	0xffffffff


	//   ....[8]....
        /*0094*/ 	.word	0xffffffff


	//   ....[9]....
        /*0098*/ 	.word	0xffffffff


	//   ....[10]....
        /*009c*/ 	.word	0xffffffff


	//   ....[11]....
        /*00a0*/ 	.word	0xffffffff


	//   ....[12]....
        /*00a4*/ 	.word	0xffffffff


	//   ....[13]....
        /*00a8*/ 	.word	0xffffffff


	//----- nvinfo : EIATTR_COOP_GROUP_INSTR_OFFSETS
	.align		4
.L_41:
        /*00ac*/ 	.byte	0x04, 0x28
        /*00ae*/ 	.short	(.L_43 - .L_42)


	//   ....[0]....
.L_42:
        /*00b0*/ 	.word	0x00000080


	//   ....[1]....
        /*00b4*/ 	.word	0x000004f0


	//   ....[2]....
        /*00b8*/ 	.word	0x000006c0


	//   ....[3]....
        /*00bc*/ 	.word	0x00000860


	//   ....[4]....
        /*00c0*/ 	.word	0x00000960


	//   ....[5]....
        /*00c4*/ 	.word	0x00000ad0


	//   ....[6]....
        /*00c8*/ 	.word	0x00000c70


	//   ....[7]....
        /*00cc*/ 	.word	0x00000e20


	//   ....[8]....
        /*00d0*/ 	.word	0x00002260


	//   ....[9]....
        /*00d4*/ 	.word	0x000031a0


	//   ....[10]....
        /*00d8*/ 	.word	0x000033b0


	//   ....[11]....
        /*00dc*/ 	.word	0x000033e0


	//   ....[12]....
        /*00e0*/ 	.word	0x00003e30


	//   ....[13]....
        /*00e4*/ 	.word	0x00004060


	//----- nvinfo : EIATTR_VRC_CTA_INIT_COUNT
	.align		4
.L_43:
        /*00e8*/ 	.byte	0x02, 0x4a
        /*00ea*/ 	.byte	0x80
	.zero		1


	//----- nvinfo : EIATTR_SYSCALL_OFFSETS
	.align		4
        /*00ec*/ 	.byte	0x04, 0x46
        /*00ee*/ 	.short	(.L_45 - .L_44)


	//   ....[0]....
.L_44:
        /*00f0*/ 	.word	0x00005c20


	//   ....[1]....
        /*00f4*/ 	.word	0x00005d10


	//   ....[2]....
        /*00f8*/ 	.word	0x000064e0


	//   ....[3]....
        /*00fc*/ 	.word	0x00007160


	//   ....[4]....
        /*0100*/ 	.word	0x00007dc0


	//   ....[5]....
        /*0104*/ 	.word	0x00008a20


	//----- nvinfo : EIATTR_MBARRIER_INSTR_OFFSETS
	.align		4
.L_45:
        /*0108*/ 	.byte	0x04, 0x39
        /*010a*/ 	.short	(.L_47 - .L_46)


	//   ....[0]....
.L_46:
        /*010c*/ 	.word	0x00000610
        /*0110*/ 	.word	0x000000ff
        /*0114*/ 	.word	0x00000000
        /*0118*/ 	.short	0x0100
        /*011a*/ 	.byte	0x04
	.zero		1


	//   ....[1]....
        /*011c*/ 	.word	0x00000620
        /*0120*/ 	.word	0x000000ff
        /*0124*/ 	.word	0x00000028
        /*0128*/ 	.short	0x0100
        /*012a*/ 	.byte	0x04
	.zero		1


	//   ....[2]....
        /*012c*/ 	.word	0x00000630
        /*0130*/ 	.word	0x000000ff
        /*0134*/ 	.word	0x00000008
        /*0138*/ 	.short	0x0100
        /*013a*/ 	.byte	0x04
	.zero		1


	//   ....[3]....
        /*013c*/ 	.word	0x00000640
        /*0140*/ 	.word	0x000000ff
        /*0144*/ 	.word	0x00000030
        /*0148*/ 	.short	0x0100
        /*014a*/ 	.byte	0x04
	.zero		1


	//   ....[4]....
        /*014c*/ 	.word	0x00000650
        /*0150*/ 	.word	0x000000ff
        /*0154*/ 	.word	0x00000010
        /*0158*/ 	.short	0x0100
        /*015a*/ 	.byte	0x04
	.zero		1


	//   ....[5]....
        /*015c*/ 	.word	0x00000660
        /*0160*/ 	.word	0x000000ff
        /*0164*/ 	.word	0x00000038
        /*0168*/ 	.short	0x0100
        /*016a*/ 	.byte	0x04
	.zero		1


	//   ....[6]....
        /*016c*/ 	.word	0x00000670
        /*0170*/ 	.word	0x000000ff
        /*0174*/ 	.word	0x00000018
        /*0178*/ 	.short	0x0100
        /*017a*/ 	.byte	0x04
	.zero		1


	//   ....[7]....
        /*017c*/ 	.word	0x00000680
        /*0180*/ 	.word	0x000000ff
        /*0184*/ 	.word	0x00000040
        /*0188*/ 	.short	0x0100
        /*018a*/ 	.byte	0x04
	.zero		1


	//   ....[8]....
        /*018c*/ 	.word	0x00000690
        /*0190*/ 	.word	0x000000ff
        /*0194*/ 	.word	0x00000020
        /*0198*/ 	.short	0x0100
        /*019a*/ 	.byte	0x04
	.zero		1


	//   ....[9]....
        /*019c*/ 	.word	0x000006a0
        /*01a0*/ 	.word	0x000000ff
        /*01a4*/ 	.word	0x00000048
        /*01a8*/ 	.short	0x0100
        /*01aa*/ 	.byte	0x04
	.zero		1


	//   ....[10]....
        /*01ac*/ 	.word	0x000007d0
        /*01b0*/ 	.word	0x000000ff
        /*01b4*/ 	.word	0x00000050
        /*01b8*/ 	.short	0x0100
        /*01ba*/ 	.byte	0x04
	.zero		1


	//   ....[11]....
        /*01bc*/ 	.word	0x000007e0
        /*01c0*/ 	.word	0x000000ff
        /*01c4*/ 	.word	0x00000070
        /*01c8*/ 	.short	0x0100
        /*01ca*/ 	.byte	0x04
	.zero		1


	//   ....[12]....
        /*01cc*/ 	.word	0x000007f0
        /*01d0*/ 	.word	0x000000ff
        /*01d4*/ 	.word	0x00000058
        /*01d8*/ 	.short	0x0100
        /*01da*/ 	.byte	0x04
	.zero		1


	//   ....[13]....
        /*01dc*/ 	.word	0x00000800
        /*01e0*/ 	.word	0x000000ff
        /*01e4*/ 	.word	0x00000078
        /*01e8*/ 	.short	0x0100
        /*01ea*/ 	.byte	0x04
	.zero		1


	//   ....[14]....
        /*01ec*/ 	.word	0x00000810
        /*01f0*/ 	.word	0x000000ff
        /*01f4*/ 	.word	0x00000060
        /*01f8*/ 	.short	0x0100
        /*01fa*/ 	.byte	0x04
	.zero		1


	//   ....[15]....
        /*01fc*/ 	.word	0x00000820
        /*0200*/ 	.word	0x000000ff
        /*0204*/ 	.word	0x00000080
        /*0208*/ 	.short	0x0100
        /*020a*/ 	.byte	0x04
	.zero		1


	//   ....[16]....
        /*020c*/ 	.word	0x00000830
        /*0210*/ 	.word	0x000000ff
        /*0214*/ 	.word	0x00000068
        /*0218*/ 	.short	0x0100
        /*021a*/ 	.byte	0x04
	.zero		1


	//   ....[17]....
        /*021c*/ 	.word	0x00000840
        /*0220*/ 	.word	0x000000ff
        /*0224*/ 	.word	0x00000088
        /*0228*/ 	.short	0x0100
        /*022a*/ 	.byte	0x04
	.zero		1


	//   ....[18]....
        /*022c*/ 	.word	0x00000930
        /*0230*/ 	.word	0x000000ff
        /*0234*/ 	.word	0x00000090
        /*0238*/ 	.short	0x0100
        /*023a*/ 	.byte	0x06
	.zero		1


	//   ....[19]....
        /*023c*/ 	.word	0x00000940
        /*0240*/ 	.word	0x000000ff
        /*0244*/ 	.word	0x00000098
        /*0248*/ 	.short	0x0100
        /*024a*/ 	.byte	0x06
	.zero		1


	//   ....[20]....
        /*024c*/ 	.word	0x00000a80
        /*0250*/ 	.word	0x000000ff
        /*0254*/ 	.word	0x000000a0
        /*0258*/ 	.short	0x0100
        /*025a*/ 	.byte	0x06
	.zero		1


	//   ....[21]....
        /*025c*/ 	.word	0x00000a90
        /*0260*/ 	.word	0x000000ff
        /*0264*/ 	.word	0x000000b0
        /*0268*/ 	.short	0x0100
        /*026a*/ 	.byte	0x06
	.zero		1


	//   ....[22]....
        /*026c*/ 	.word	0x00000aa0
        /*0270*/ 	.word	0x000000ff
        /*0274*/ 	.word	0x000000a8
        /*0278*/ 	.short	0x0100
        /*027a*/ 	.byte	0x06
	.zero		1


	//   ....[23]....
        /*027c*/ 	.word	0x00000ab0
        /*0280*/ 	.word	0x000000ff
        /*0284*/ 	.word	0x000000b8
        /*0288*/ 	.short	0x0100
        /*028a*/ 	.byte	0x06
	.zero		1


	//   ....[24]....
        /*028c*/ 	.word	0x00000be0
        /*0290*/ 	.word	0x000000ff
        /*0294*/ 	.word	0x000000c0
        /*0298*/ 	.short	0x0100
        /*029a*/ 	.byte	0x04
	.zero		1


	//   ....[25]....
        /*029c*/ 	.word	0x00000bf0
        /*02a0*/ 	.word	0x000000ff
        /*02a4*/ 	.word	0x000000e0
        /*02a8*/ 	.short	0x0100
        /*02aa*/ 	.byte	0x04
	.zero		1


	//   ....[26]....
        /*02ac*/ 	.word	0x00000c00
        /*02b0*/ 	.word	0x000000ff
        /*02b4*/ 	.word	0x000000c8
        /*02b8*/ 	.short	0x0100
        /*02ba*/ 	.byte	0x04
	.zero		1


	//   ....[27]....
        /*02bc*/ 	.word	0x00000c10
        /*02c0*/ 	.word	0x000000ff
        /*02c4*/ 	.word	0x000000e8
        /*02c8*/ 	.short	0x0100
        /*02ca*/ 	.byte	0x04
	.zero		1


	//   ....[28]....
        /*02cc*/ 	.word	0x00000c20
        /*02d0*/ 	.word	0x000000ff
        /*02d4*/ 	.word	0x000000d0
        /*02d8*/ 	.short	0x0100
        /*02da*/ 	.byte	0x04
	.zero		1


	//   ....[29]....
        /*02dc*/ 	.word	0x00000c30
        /*02e0*/ 	.word	0x000000ff
        /*02e4*/ 	.word	0x000000f0
        /*02e8*/ 	.short	0x0100
        /*02ea*/ 	.byte	0x04
	.zero		1


	//   ....[30]....
        /*02ec*/ 	.word	0x00000c40
        /*02f0*/ 	.word	0x000000ff
        /*02f4*/ 	.word	0x000000d8
        /*02f8*/ 	.short	0x0100
        /*02fa*/ 	.byte	0x04
	.zero		1


	//   ....[31]....
        /*02fc*/ 	.word	0x00000c50
        /*0300*/ 	.word	0x000000ff
        /*0304*/ 	.word	0x000000f8
        /*0308*/ 	.short	0x0100
        /*030a*/ 	.byte	0x04
	.zero		1


	//   ....[32]....
        /*030c*/ 	.word	0x00000d40
        /*0310*/ 	.word	0x000000ff
        /*0314*/ 	.word	0x00000100
        /*0318*/ 	.short	0x0100
        /*031a*/ 	.byte	0x04
	.zero		1


	//   ....[33]....
        /*031c*/ 	.word	0x00000d50
        /*0320*/ 	.word	0x000000ff
        /*0324*/ 	.word	0x00000110
        /*0328*/ 	.short	0x0100
        /*032a*/ 	.byte	0x04
	.zero		1


	//   ....[34]....
        /*032c*/ 	.word	0x00000d60
        /*0330*/ 	.word	0x000000ff
        /*0334*/ 	.word	0x00000108
        /*0338*/ 	.short	0x0100
        /*033a*/ 	.byte	0x04
	.zero		1


	//   ....[35]....
        /*033c*/ 	.word	0x00000d70
        /*0340*/ 	.word	0x000000ff
        /*0344*/ 	.word	0x00000118
        /*0348*/ 	.short	0x0100
        /*034a*/ 	.byte	0x04
	.zero		1


	//   ....[36]....
        /*034c*/ 	.word	0x00001a00
        /*0350*/ 	.word	0x00000003
        /*0354*/ 	.word	0x00000110
        /*0358*/ 	.short	0x010a
        /*035a*/ 	.byte	0xff
	.zero		1


	//   ....[37]....
        /*035c*/ 	.word	0x00001a30
        /*0360*/ 	.word	0x00000003
        /*0364*/ 	.word	0x00000100
        /*0368*/ 	.short	0x0101
        /*036a*/ 	.byte	0xff
	.zero		1


	//   ....[38]....
        /*036c*/ 	.word	0x00001b00
        /*0370*/ 	.word	0x000000ff
        /*0374*/ 	.word	0x00000028
        /*0378*/ 	.short	0x010a
        /*037a*/ 	.byte	0x04
	.zero		1


	//   ....[39]....
        /*037c*/ 	.word	0x00001b90
        /*0380*/ 	.word	0x000000ff
        /*0384*/ 	.word	0x00000028
        /*0388*/ 	.short	0x010a
        /*038a*/ 	.byte	0x21
	.zero		1


	//   ....[40]....
        /*038c*/ 	.word	0x00001d50
        /*0390*/ 	.word	0x000000ff
        /*0394*/ 	.word	0x00000028
        /*0398*/ 	.short	0x010a
        /*039a*/ 	.byte	0x05
	.zero		1


	//   ....[41]....
        /*039c*/ 	.word	0x00001ea0
        /*03a0*/ 	.word	0x000000ff
        /*03a4*/ 	.word	0x00000098
        /*03a8*/ 	.short	0x0101
        /*03aa*/ 	.byte	0x0d
	.zero		1


	//   ....[42]....
        /*03ac*/ 	.word	0x00001ec0
        /*03b0*/ 	.word	0x000000ff
        /*03b4*/ 	.word	0x00000028
        /*03b8*/ 	.short	0x010a
        /*03ba*/ 	.byte	0x04
	.zero		1


	//   ....[43]....
        /*03bc*/ 	.word	0x00001f50
        /*03c0*/ 	.word	0x000000ff
        /*03c4*/ 	.word	0x00000028
        /*03c8*/ 	.short	0x010a
        /*03ca*/ 	.byte	0x19
	.zero		1


	//   ....[44]....
        /*03cc*/ 	.word	0x000020f0
        /*03d0*/ 	.word	0x000000ff
        /*03d4*/ 	.word	0x00000028
        /*03d8*/ 	.short	0x010a
        /*03da*/ 	.byte	0x05
	.zero		1


	//   ....[45]....
        /*03dc*/ 	.word	0x00002290
        /*03e0*/ 	.word	0x00000003
        /*03e4*/ 	.word	0x000000a0
        /*03e8*/ 	.short	0x010a
        /*03ea*/ 	.byte	0xff
	.zero		1


	//   ....[46]....
        /*03ec*/ 	.word	0x000023e0
        /*03f0*/ 	.word	0x00000000
        /*03f4*/ 	.word	0x00000000
        /*03f8*/ 	.short	0x0101
        /*03fa*/ 	.byte	0xff
	.zero		1


	//   ....[47]....
        /*03fc*/ 	.word	0x00002990
        /*0400*/ 	.word	0x000000ff
        /*0404*/ 	.word	0x00000000
        /*0408*/ 	.short	0x010a
        /*040a*/ 	.byte	0x04
	.zero		1


	//   ....[48]....
        /*040c*/ 	.word	0x00002a20
        /*0410*/ 	.word	0x000000ff
        /*0414*/ 	.word	0x00000000
        /*0418*/ 	.short	0x010a
        /*041a*/ 	.byte	0x05
	.zero		1


	//   ....[49]....
        /*041c*/ 	.word	0x00002ab0
        /*0420*/ 	.word	0x000000ff
        /*0424*/ 	.word	0x00000000
        /*0428*/ 	.short	0x010a
        /*042a*/ 	.byte	0x05
	.zero		1


	//   ....[50]....
        /*042c*/ 	.word	0x00002b40
        /*0430*/ 	.word	0x000000ff
        /*0434*/ 	.word	0x00000000
        /*0438*/ 	.short	0x010a
        /*043a*/ 	.byte	0x05
	.zero		1


	//   ....[51]....
        /*043c*/ 	.word	0x00002be0
        /*0440*/ 	.word	0x00000000
        /*0444*/ 	.word	0x00000000
        /*0448*/ 	.short	0x010a
        /*044a*/ 	.byte	0xff
	.zero		1


	//   ....[52]....
        /*044c*/ 	.word	0x00002d00
        /*0450*/ 	.word	0x00000002
        /*0454*/ 	.word	0x00000100
        /*0458*/ 	.short	0x010a
        /*045a*/ 	.byte	0xff
	.zero		1


	//   ....[53]....
        /*045c*/ 	.word	0x00002d60
        /*0460*/ 	.word	0x00000004
        /*0464*/ 	.word	0x00000000
        /*0468*/ 	.short	0x0101
        /*046a*/ 	.byte	0xff
	.zero		1


	//   ....[54]....
        /*046c*/ 	.word	0x00002d80
        /*0470*/ 	.word	0x000000ff
        /*0474*/ 	.word	0x000000b0
        /*0478*/ 	.short	0x010a
        /*047a*/ 	.byte	0x04
	.zero		1


	//   ....[55]....
        /*047c*/ 	.word	0x00002ea0
        /*0480*/ 	.word	0x00000002
        /*0484*/ 	.word	0x000000a0
        /*0488*/ 	.short	0x010a
        /*048a*/ 	.byte	0xff
	.zero		1


	//   ....[56]....
        /*048c*/ 	.word	0x00002fb0
        /*0490*/ 	.word	0x00000002
        /*0494*/ 	.word	0x00000000
        /*0498*/ 	.short	0x0101
        /*049a*/ 	.byte	0xff
	.zero		1


	//   ....[57]....
        /*049c*/ 	.word	0x00003040
        /*04a0*/ 	.word	0x000000ff
        /*04a4*/ 	.word	0x000000b0
        /*04a8*/ 	.short	0x0106
        /*04aa*/ 	.byte	0x04
	.zero		1


	//   ....[58]....
        /*04ac*/ 	.word	0x00003060
        /*04b0*/ 	.word	0x000000ff
        /*04b4*/ 	.word	0x000000b0
        /*04b8*/ 	.short	0x010a
        /*04ba*/ 	.byte	0x04
	.zero		1


	//   ....[59]....
        /*04bc*/ 	.word	0x000030f0
        /*04c0*/ 	.word	0x000000ff
        /*04c4*/ 	.word	0x000000b0
        /*04c8*/ 	.short	0x0106
        /*04ca*/ 	.byte	0x07
	.zero		1


	//   ....[60]....
        /*04cc*/ 	.word	0x00003130
        /*04d0*/ 	.word	0x00000000
        /*04d4*/ 	.word	0x000000b0
        /*04d8*/ 	.short	0x010a
        /*04da*/ 	.byte	0xff
	.zero		1


	//   ....[61]....
        /*04dc*/ 	.word	0x00003680
        /*04e0*/ 	.word	0x00000000
        /*04e4*/ 	.word	0x000000a0
        /*04e8*/ 	.short	0x010a
        /*04ea*/ 	.byte	0xff
	.zero		1


	//   ....[62]....
        /*04ec*/ 	.word	0x00003790
        /*04f0*/ 	.word	0x00000003
        /*04f4*/ 	.word	0x00000000
        /*04f8*/ 	.short	0x0101
        /*04fa*/ 	.byte	0xff
	.zero		1


	//   ....[63]....
        /*04fc*/ 	.word	0x000037a0
        /*0500*/ 	.word	0x000000ff
        /*0504*/ 	.word	0x00000000
        /*0508*/ 	.short	0x010a
        /*050a*/ 	.byte	0x04
	.zero		1


	//   ....[64]....
        /*050c*/ 	.word	0x000037c0
        /*0510*/ 	.word	0x000000ff
        /*0514*/ 	.word	0x000000e0
        /*0518*/ 	.short	0x010a
        /*051a*/ 	.byte	0x1e
	.zero		1


	//   ....[65]....
        /*051c*/ 	.word	0x00003890
        /*0520*/ 	.word	0x000000ff
        /*0524*/ 	.word	0x00000000
        /*0528*/ 	.short	0x010a
        /*052a*/ 	.byte	0x05
	.zero		1


	//   ....[66]....
        /*052c*/ 	.word	0x000039d0
        /*0530*/ 	.word	0x000000ff
        /*0534*/ 	.word	0x00000000
        /*0538*/ 	.short	0x010a
        /*053a*/ 	.byte	0x04
	.zero		1


	//   ....[67]....
        /*053c*/ 	.word	0x00003c60
        /*0540*/ 	.word	0x000000ff
        /*0544*/ 	.word	0x00000000
        /*0548*/ 	.short	0x010a
        /*054a*/ 	.byte	0x04
	.zero		1


	//   ....[68]....
        /*054c*/ 	.word	0x00003cf0
        /*0550*/ 	.word	0x000000ff
        /*0554*/ 	.word	0x00000000
        /*0558*/ 	.short	0x010a
        /*055a*/ 	.byte	0x05
	.zero		1


	//   ....[69]....
        /*055c*/ 	.word	0x00003d80
        /*0560*/ 	.word	0x000000ff
        /*0564*/ 	.word	0x00000000
        /*0568*/ 	.short	0x010a
        /*056a*/ 	.byte	0x05
	.zero		1


	//   ....[70]....
        /*056c*/ 	.word	0x00003e10
        /*0570*/ 	.word	0x000000ff
        /*0574*/ 	.word	0x00000000
        /*0578*/ 	.short	0x010a
        /*057a*/ 	.byte	0x04
	.zero		1


	//   ....[71]....
        /*057c*/ 	.word	0x000042e0
        /*0580*/ 	.word	0x0000000c
        /*0584*/ 	.word	0x000000a0
        /*0588*/ 	.short	0x010a
        /*058a*/ 	.byte	0xff
	.zero		1


	//   ....[72]....
        /*058c*/ 	.word	0x00004450
        /*0590*/ 	.word	0x00000000
        /*0594*/ 	.word	0x00000000
        /*0598*/ 	.short	0x0101
        /*059a*/ 	.byte	0xff
	.zero		1


	//   ....[73]....
        /*059c*/ 	.word	0x000048e0
        /*05a0*/ 	.word	0x000000ff
        /*05a4*/ 	.word	0x00000098
        /*05a8*/ 	.short	0x010a
        /*05aa*/ 	.byte	0x15
	.zero		1


	//   ....[74]....
        /*05ac*/ 	.word	0x00004a60
        /*05b0*/ 	.word	0x000000ff
        /*05b4*/ 	.word	0x00000070
        /*05b8*/ 	.short	0x010a
        /*05ba*/ 	.byte	0x15
	.zero		1


	//   ....[75]....
        /*05bc*/ 	.word	0x00004be0
        /*05c0*/ 	.word	0x000000ff
        /*05c4*/ 	.word	0x00000050
        /*05c8*/ 	.short	0x010b
        /*05ca*/ 	.byte	0x15
	.zero		1


	//   ....[76]....
        /*05cc*/ 	.word	0x00004bf0
        /*05d0*/ 	.word	0x000000ff
        /*05d4*/ 	.word	0x00000000
        /*05d8*/ 	.short	0x0101
        /*05da*/ 	.byte	0x06
	.zero		1


	//   ....[77]....
        /*05dc*/ 	.word	0x00004c00
        /*05e0*/ 	.word	0x000000ff
        /*05e4*/ 	.word	0x00000078
        /*05e8*/ 	.short	0x010a
        /*05ea*/ 	.byte	0x15
	.zero		1


	//   ....[78]....
        /*05ec*/ 	.word	0x00004d60
        /*05f0*/ 	.word	0x000000ff
        /*05f4*/ 	.word	0x00000058
        /*05f8*/ 	.short	0x010b
        /*05fa*/ 	.byte	0x15
	.zero		1


	//   ....[79]....
        /*05fc*/ 	.word	0x00004d70
        /*0600*/ 	.word	0x000000ff
        /*0604*/ 	.word	0x00000000
        /*0608*/ 	.short	0x0101
        /*060a*/ 	.byte	0x06
	.zero		1


	//   ....[80]....
        /*060c*/ 	.word	0x00004d80
        /*0610*/ 	.word	0x000000ff
        /*0614*/ 	.word	0x00000080
        /*0618*/ 	.short	0x010a
        /*061a*/ 	.byte	0x15
	.zero		1


	//   ....[81]....
        /*061c*/ 	.word	0x00004ed0
        /*0620*/ 	.word	0x000000ff
        /*0624*/ 	.word	0x00000060
        /*0628*/ 	.short	0x010b
        /*062a*/ 	.byte	0x15
	.zero		1


	//   ....[82]....
        /*062c*/ 	.word	0x00004ee0
        /*0630*/ 	.word	0x000000ff
        /*0634*/ 	.word	0x00000000
        /*0638*/ 	.short	0x0101
        /*063a*/ 	.byte	0x06
	.zero		1


	//   ....[83]....
        /*063c*/ 	.word	0x00004ef0
        /*0640*/ 	.word	0x000000ff
        /*0644*/ 	.word	0x00000088
        /*0648*/ 	.short	0x010a
        /*064a*/ 	.byte	0x15
	.zero		1


	//   ....[84]....
        /*064c*/ 	.word	0x000050e0
        /*0650*/ 	.word	0x000000ff
        /*0654*/ 	.word	0x00000068
        /*0658*/ 	.short	0x010b
        /*065a*/ 	.byte	0x15
	.zero		1


	//   ....[85]....
        /*065c*/ 	.word	0x000050f0
        /*0660*/ 	.word	0x000000ff
        /*0664*/ 	.word	0x00000000
        /*0668*/ 	.short	0x0101
        /*066a*/ 	.byte	0x25
	.zero		1


	//   ....[86]....
        /*066c*/ 	.word	0x00005120
        /*0670*/ 	.word	0x000000ff
        /*0674*/ 	.word	0x00000070
        /*0678*/ 	.short	0x010a
        /*067a*/ 	.byte	0x15
	.zero		1


	//   ....[87]....
        /*067c*/ 	.word	0x00005140
        /*0680*/ 	.word	0x000000ff
        /*0684*/ 	.word	0x00000078
        /*0688*/ 	.short	0x010a
        /*068a*/ 	.byte	0x15
	.zero		1


	//   ....[88]....
        /*068c*/ 	.word	0x00005160
        /*0690*/ 	.word	0x000000ff
        /*0694*/ 	.word	0x00000080
        /*0698*/ 	.short	0x010a
        /*069a*/ 	.byte	0x15
	.zero		1


	//   ....[89]....
        /*069c*/ 	.word	0x000051a0
        /*06a0*/ 	.word	0x00000000
        /*06a4*/ 	.word	0x00000088
        /*06a8*/ 	.short	0x010a
        /*06aa*/ 	.byte	0xff
	.zero		1


	//   ....[90]....
        /*06ac*/ 	.word	0x000054b0
        /*06b0*/ 	.word	0x00000003
        /*06b4*/ 	.word	0x000000a0
        /*06b8*/ 	.short	0x010a
        /*06ba*/ 	.byte	0xff
	.zero		1


	//   ....[91]....
        /*06bc*/ 	.word	0x00005630
        /*06c0*/ 	.word	0x00000000
        /*06c4*/ 	.word	0x00000000
        /*06c8*/ 	.short	0x0101
        /*06ca*/ 	.byte	0xff
	.zero		1


	//   ....[92]....
        /*06cc*/ 	.word	0x000061a0
        /*06d0*/ 	.word	0x000000ff
        /*06d4*/ 	.word	0x00000050
        /*06d8*/ 	.short	0x010a
        /*06da*/ 	.byte	0x2c
	.zero		1


	//   ....[93]....
        /*06dc*/ 	.word	0x000061e0
        /*06e0*/ 	.word	0x00000063
        /*06e4*/ 	.word	0x000000c0
        /*06e8*/ 	.short	0x010a
        /*06ea*/ 	.byte	0xff
	.zero		1


	//   ....[94]....
        /*06ec*/ 	.word	0x000062d0
        /*06f0*/ 	.word	0x000000ff
        /*06f4*/ 	.word	0x00000050
        /*06f8*/ 	.short	0x010a
        /*06fa*/ 	.byte	0x2c
	.zero		1


	//   ....[95]....
        /*06fc*/ 	.word	0x000063c0
        /*0700*/ 	.word	0x00000063
        /*0704*/ 	.word	0x000000c0
        /*0708*/ 	.short	0x010a
        /*070a*/ 	.byte	0xff
	.zero		1


	//   ....[96]....
        /*070c*/ 	.word	0x00006e90
        /*0710*/ 	.word	0x00000000
        /*0714*/ 	.word	0x00000000
        /*0718*/ 	.short	0x0101
        /*071a*/ 	.byte	0xff
	.zero		1


	//   ....[97]....
        /*071c*/ 	.word	0x00006ea0
        /*0720*/ 	.word	0x00000003
        /*0724*/ 	.word	0x00000050
        /*0728*/ 	.short	0x010a
        /*072a*/ 	.byte	0xff
	.zero		1


	//   ....[98]....
        /*072c*/ 	.word	0x00006f80
        /*0730*/ 	.word	0x00000003
        /*0734*/ 	.word	0x00000050
        /*0738*/ 	.short	0x010a
        /*073a*/ 	.byte	0xff
	.zero		1


	//   ....[99]....
        /*073c*/ 	.word	0x00007af0
        /*0740*/ 	.word	0x0000003d
        /*0744*/ 	.word	0x00000000
        /*0748*/ 	.short	0x0101
        /*074a*/ 	.byte	0xff
	.zero		1


	//   ....[100]....
        /*074c*/ 	.word	0x00007b10
        /*0750*/ 	.word	0x0000003e
        /*0754*/ 	.word	0x00000050
        /*0758*/ 	.short	0x010a
        /*075a*/ 	.byte	0xff
	.zero		1


	//   ....[101]....
        /*075c*/ 	.word	0x00007be0
        /*0760*/ 	.word	0x0000003e
        /*0764*/ 	.word	0x00000050
        /*0768*/ 	.short	0x010a
        /*076a*/ 	.byte	0xff
	.zero		1


	//   ....[102]....
        /*076c*/ 	.word	0x00008750
        /*0770*/ 	.word	0x0000003d
        /*0774*/ 	.word	0x00000000
        /*0778*/ 	.short	0x0101
        /*077a*/ 	.byte	0xff
	.zero		1


	//   ....[103]....
        /*077c*/ 	.word	0x00008770
        /*0780*/ 	.word	0x0000003e
        /*0784*/ 	.word	0x00000050
        /*0788*/ 	.short	0x010a
        /*078a*/ 	.byte	0xff
	.zero		1


	//   ....[104]....
        /*078c*/ 	.word	0x00008840
        /*0790*/ 	.word	0x0000003e
        /*0794*/ 	.word	0x00000050
        /*0798*/ 	.short	0x010a
        /*079a*/ 	.byte	0xff
	.zero		1


	//   ....[105]....
        /*079c*/ 	.word	0x00008b80
        /*07a0*/ 	.word	0x000000ff
        /*07a4*/ 	.word	0x00000000
        /*07a8*/ 	.short	0x0101
        /*07aa*/ 	.byte	0x04
	.zero		1


	//   ....[106]....
        /*07ac*/ 	.word	0x00009410
        /*07b0*/ 	.word	0x00000002
        /*07b4*/ 	.word	0x00000000
        /*07b8*/ 	.short	0x0101
        /*07ba*/ 	.byte	0xff
	.zero		1


	//   ....[107]....
        /*07bc*/ 	.word	0x000096a0
        /*07c0*/ 	.word	0x000000ff
        /*07c4*/ 	.word	0x00000000
        /*07c8*/ 	.short	0x0101
        /*07ca*/ 	.byte	0x04
	.zero		1


	//   ....[108]....
        /*07cc*/ 	.word	0x000096c0
        /*07d0*/ 	.word	0x00000003
        /*07d4*/ 	.word	0x00000110
        /*07d8*/ 	.short	0x010a
        /*07da*/ 	.byte	0xff
	.zero		1


	//   ....[109]....
        /*07dc*/ 	.word	0x00009720
        /*07e0*/ 	.word	0x00000000
        /*07e4*/ 	.word	0x00000028
        /*07e8*/ 	.short	0x010a
        /*07ea*/ 	.byte	0xff
	.zero		1


	//   ....[110]....
        /*07ec*/ 	.word	0x00009780
        /*07f0*/ 	.word	0x00000000
        /*07f4*/ 	.word	0x00000028
        /*07f8*/ 	.short	0x010a
        /*07fa*/ 	.byte	0xff
	.zero		1


	//   ....[111]....
        /*07fc*/ 	.word	0x000097d0
        /*0800*/ 	.word	0x00000003
        /*0804*/ 	.word	0x000000a0
        /*0808*/ 	.short	0x010a
        /*080a*/ 	.byte	0xff
	.zero		1


	//   ....[112]....
        /*080c*/ 	.word	0x00009830
        /*0810*/ 	.word	0x00000000
        /*0814*/ 	.word	0x00000000
        /*0818*/ 	.short	0x010a
        /*081a*/ 	.byte	0xff
	.zero		1


	//   ....[113]....
        /*081c*/ 	.word	0x00009890
        /*0820*/ 	.word	0x00000000
        /*0824*/ 	.word	0x00000000
        /*0828*/ 	.short	0x010a
        /*082a*/ 	.byte	0xff
	.zero		1


	//   ....[114]....
        /*082c*/ 	.word	0x000098f0
        /*0830*/ 	.word	0x00000000
        /*0834*/ 	.word	0x00000000
        /*0838*/ 	.short	0x010a
        /*083a*/ 	.byte	0xff
	.zero		1


	//   ....[115]....
        /*083c*/ 	.word	0x00009950
        /*0840*/ 	.word	0x00000000
        /*0844*/ 	.word	0x00000000
        /*0848*/ 	.short	0x010a
        /*084a*/ 	.byte	0xff
	.zero		1


	//   ....[116]....
        /*084c*/ 	.word	0x000099a0
        /*0850*/ 	.word	0x00000002
        /*0854*/ 	.word	0x00000100
        /*0858*/ 	.short	0x010a
        /*085a*/ 	.byte	0xff
	.zero		1


	//   ....[117]....
        /*085c*/ 	.word	0x00009a00
        /*0860*/ 	.word	0x00000002
        /*0864*/ 	.word	0x000000b0
        /*0868*/ 	.short	0x010a
        /*086a*/ 	.byte	0xff
	.zero		1


	//   ....[118]....
        /*086c*/ 	.word	0x00009a50
        /*0870*/ 	.word	0x00000002
        /*0874*/ 	.word	0x000000a0
        /*0878*/ 	.short	0x010a
        /*087a*/ 	.byte	0xff
	.zero		1


	//   ....[119]....
        /*087c*/ 	.word	0x00009ab0
        /*0880*/ 	.word	0x00000000
        /*0884*/ 	.word	0x000000b0
        /*0888*/ 	.short	0x010a
        /*088a*/ 	.byte	0xff
	.zero		1


	//   ....[120]....
        /*088c*/ 	.word	0x00009b00
        /*0890*/ 	.word	0x00000000
        /*0894*/ 	.word	0x000000a0
        /*0898*/ 	.short	0x010a
        /*089a*/ 	.byte	0xff
	.zero		1


	//   ....[121]....
        /*089c*/ 	.word	0x00009b60
        /*08a0*/ 	.word	0x00000003
        /*08a4*/ 	.word	0x000000e0
        /*08a8*/ 	.short	0x010a
        /*08aa*/ 	.byte	0xff
	.zero		1


	//   ....[122]....
        /*08ac*/ 	.word	0x00009bc0
        /*08b0*/ 	.word	0x00000000
        /*08b4*/ 	.word	0x00000000
        /*08b8*/ 	.short	0x010a
        /*08ba*/ 	.byte	0xff
	.zero		1


	//   ....[123]....
        /*08bc*/ 	.word	0x00009c20
        /*08c0*/ 	.word	0x00000000
        /*08c4*/ 	.word	0x00000000
        /*08c8*/ 	.short	0x010a
        /*08ca*/ 	.byte	0xff
	.zero		1


	//   ....[124]....
        /*08cc*/ 	.word	0x00009c80
        /*08d0*/ 	.word	0x00000000
        /*08d4*/ 	.word	0x00000000
        /*08d8*/ 	.short	0x010a
        /*08da*/ 	.byte	0xff
	.zero		1


	//   ....[125]....
        /*08dc*/ 	.word	0x00009ce0
        /*08e0*/ 	.word	0x00000000
        /*08e4*/ 	.word	0x00000000
        /*08e8*/ 	.short	0x010a
        /*08ea*/ 	.byte	0xff
	.zero		1


	//   ....[126]....
        /*08ec*/ 	.word	0x00009d40
        /*08f0*/ 	.word	0x00000000
        /*08f4*/ 	.word	0x00000000
        /*08f8*/ 	.short	0x010a
        /*08fa*/ 	.byte	0xff
	.zero		1


	//   ....[127]....
        /*08fc*/ 	.word	0x00009d90
        /*0900*/ 	.word	0x0000000c
        /*0904*/ 	.word	0x000000a0
        /*0908*/ 	.short	0x010a
        /*090a*/ 	.byte	0xff
	.zero		1


	//   ....[128]....
        /*090c*/ 	.word	0x00009df0
        /*0910*/ 	.word	0x00000000
        /*0914*/ 	.word	0x00000098
        /*0918*/ 	.short	0x010a
        /*091a*/ 	.byte	0xff
	.zero		1


	//   ....[129]....
        /*091c*/ 	.word	0x00009e50
        /*0920*/ 	.word	0x00000000
        /*0924*/ 	.word	0x00000070
        /*0928*/ 	.short	0x010a
        /*092a*/ 	.byte	0xff
	.zero		1


	//   ....[130]....
        /*092c*/ 	.word	0x00009eb0
        /*0930*/ 	.word	0x00000000
        /*0934*/ 	.word	0x00000078
        /*0938*/ 	.short	0x010a
        /*093a*/ 	.byte	0xff
	.zero		1


	//   ....[131]....
        /*093c*/ 	.word	0x00009f10
        /*0940*/ 	.word	0x00000000
        /*0944*/ 	.word	0x00000080
        /*0948*/ 	.short	0x010a
        /*094a*/ 	.byte	0xff
	.zero		1


	//   ....[132]....
        /*094c*/ 	.word	0x00009f70
        /*0950*/ 	.word	0x00000000
        /*0954*/ 	.word	0x00000088
        /*0958*/ 	.short	0x010a
        /*095a*/ 	.byte	0xff
	.zero		1


	//   ....[133]....
        /*095c*/ 	.word	0x00009fd0
        /*0960*/ 	.word	0x00000000
        /*0964*/ 	.word	0x00000070
        /*0968*/ 	.short	0x010a
        /*096a*/ 	.byte	0xff
	.zero		1


	//   ....[134]....
        /*096c*/ 	.word	0x0000a030
        /*0970*/ 	.word	0x00000000
        /*0974*/ 	.word	0x00000078
        /*0978*/ 	.short	0x010a
        /*097a*/ 	.byte	0xff
	.zero		1


	//   ....[135]....
        /*097c*/ 	.word	0x0000a090
        /*0980*/ 	.word	0x00000000
        /*0984*/ 	.word	0x00000080
        /*0988*/ 	.short	0x010a
        /*098a*/ 	.byte	0xff
	.zero		1


	//   ....[136]....
        /*098c*/ 	.word	0x0000a0e0
        /*0990*/ 	.word	0x00000003
        /*0994*/ 	.word	0x000000a0
        /*0998*/ 	.short	0x010a
        /*099a*/ 	.byte	0xff
	.zero		1


	//   ....[137]....
        /*099c*/ 	.word	0x0000a140
        /*09a0*/ 	.word	0x00000002
        /*09a4*/ 	.word	0x00000050
        /*09a8*/ 	.short	0x010a
        /*09aa*/ 	.byte	0xff
	.zero		1


	//   ....[138]....
        /*09ac*/ 	.word	0x0000a190
        /*09b0*/ 	.word	0x00000063
        /*09b4*/ 	.word	0x000000c0
        /*09b8*/ 	.short	0x010a
        /*09ba*/ 	.byte	0xff
	.zero		1


	//   ....[139]....
        /*09bc*/ 	.word	0x0000a1e0
        /*09c0*/ 	.word	0x00000003
        /*09c4*/ 	.word	0x00000050
        /*09c8*/ 	.short	0x010a
        /*09ca*/ 	.byte	0xff
	.zero		1


	//   ....[140]....
        /*09cc*/ 	.word	0x0000a230
        /*09d0*/ 	.word	0x0000003e
        /*09d4*/ 	.word	0x00000050
        /*09d8*/ 	.short	0x010a
        /*09da*/ 	.byte	0xff
	.zero		1


	//   ....[141]....
        /*09dc*/ 	.word	0x0000a280
        /*09e0*/ 	.word	0x0000003e
        /*09e4*/ 	.word	0x00000050
        /*09e8*/ 	.short	0x010a
        /*09ea*/ 	.byte	0xff
	.zero		1


	//----- nvinfo : EIATTR_NUM_MBARRIERS
	.align		4
.L_47:
        /*09ec*/ 	.byte	0x03, 0x38
        /*09ee*/ 	.short	0x0024


	//----- nvinfo : EIATTR_EXIT_INSTR_OFFSETS
	.align		4
        /*09f0*/ 	.byte	0x04, 0x1c
        /*09f2*/ 	.short	(.L_49 - .L_48)


	//   ....[0]....
.L_48:
        /*09f4*/ 	.word	0x00002c10


	//   ....[1]....
        /*09f8*/ 	.word	0x00003100


	//   ....[2]....
        /*09fc*/ 	.word	0x00003160


	//   ....[3]....
        /*0a00*/ 	.word	0x00004070


	//   ....[4]....
        /*0a04*/ 	.word	0x000051d0


	//   ....[5]....
        /*0a08*/ 	.word	0x00005210


	//   ....[6]....
        /*0a0c*/ 	.word	0x00009590


	//   ....[7]....
        /*0a10*/ 	.word	0x00009610


	//   ....[8]....
        /*0a14*/ 	.word	0x00009640


	//   ....[9]....
        /*0a18*/ 	.word	0x000096b0


	//----- nvinfo : EIATTR_MAX_THREADS
	.align		4
.L_49:
        /*0a1c*/ 	.byte	0x04, 0x05
        /*0a1e*/ 	.short	(.L_51 - .L_50)
.L_50:
        /*0a20*/ 	.word	0x00000100
        /*0a24*/ 	.word	0x00000001
        /*0a28*/ 	.word	0x00000001


	//----- nvinfo : EIATTR_CRS_STACK_SIZE
	.align		4
.L_51:
        /*0a2c*/ 	.byte	0x04, 0x1e
        /*0a2e*/ 	.short	(.L_53 - .L_52)
.L_52:
        /*0a30*/ 	.word	0x00000000


	//----- nvinfo : EIATTR_CBANK_PARAM_SIZE
	.align		4
.L_53:
        /*0a34*/ 	.byte	0x03, 0x19
        /*0a36*/ 	.short	0x0800


	//----- nvinfo : EIATTR_PARAM_CBANK
	.align		4
        /*0a38*/ 	.byte	0x04, 0x0a
        /*0a3a*/ 	.short	(.L_55 - .L_54)
	.align		4
.L_54:
        /*0a3c*/ 	.word	index@(.nv.constant0._ZN7cutlass13device_kernelINS_4gemm6kernel13GemmUniversalIN4cute5tupleIJiiiiEEENS1_10collective13CollectiveMmaINS1_35MainloopSm100TmaUmmaWarpSpecializedILi5ELi2ELi4ENS5_IJNS4_1CILi1EEENSA_ILi8EEESB_EEEEENS5_IJNSA_ILi128EEESF_NSA_ILi64EEEEEENS_6half_tENS5_IJlSB_lEEESI_NS5_IJSB_llEEENS4_8TiledMMAINS4_8MMA_AtomIJNS4_20SM100_MMA_F16BF16_SSISI_SI_fLi128ELi128ELNS4_4UMMA5MajorE0ELSP_1ELNSO_7ScaleInE0ELSQ_0EEEEEENS4_6LayoutINS5_IJSB_SB_SB_EEENS5_IJNSA_ILi0EEESV_SV_EEEEENS5_IJNS4_10UnderscoreESY_SY_EEEEENS4_23SM90_TMA_LOAD_MULTICASTENS4_14ComposedLayoutINS4_7SwizzleILi3ELi4ELi3EEENS4_18smem_ptr_flag_bitsILi16EEENST_INS5_IJSC_SG_EEENS5_IJSG_SB_EEEEEEEvNS4_8identityENS4_13SM90_TMA_LOADENS12_IS14_S16_NST_INS5_IJSG_SC_EEENS5_IJSB_SG_EEEEEEEvS1B_EENS_8epilogue10collective18CollectiveEpilogueINS1I_23Sm100TmaWarpSpecializedILi4ELi2ELi32ELb1ELb0EEEJSH_NS5_IJNST_ISF_SB_EENST_INSA_ILi32EEESB_EEEEESI_SJ_SI_SJ_NS1I_6fusion15FusionCallbacksIS1M_NS1R_17LinearCombinationISI_fSI_fLNS_15FloatRoundStyleE2EEESH_S1Q_JEEENS4_5SM1004TMEM4LOAD26SM100_TMEM_LOAD_32dp32b32xES1C_NS12_INS13_ILi2ELi4ELi3EEES16_NST_INS5_IJSC_S1O_EEENS5_IJS1O_SB_EEEEEEENS4_39AutoVectorizingCopyWithAssumedAlignmentILi128EEENS4_14SM90_TMA_STOREES25_S27_S27_EEEvvEEEEvNT_6ParamsE)
        /*0a40*/ 	.short	0x0380
        /*0a42*/ 	.short	0x0800


	//----- nvinfo : EIATTR_SW_WAR
	.align		4
.L_55:
        /*0a44*/ 	.byte	0x04, 0x36
        /*0a46*/ 	.short	(.L_57 - .L_56)
.L_56:
        /*0a48*/ 	.word	0x00000008
.L_57:


//--------------------- .nv.callgraph             --------------------------
	.section	.nv.callgraph,"",@"SHT_CUDA_CALLGRAPH"
	.align	4
	.sectionentsize	8
	.align		4
        /*0000*/ 	.word	0x00000000
	.align		4
        /*0004*/ 	.word	0xffffffff
	.align		4
        /*0008*/ 	.word	index@(_ZN7cutlass13device_kernelINS_4gemm6kernel13GemmUniversalIN4cute5tupleIJiiiiEEENS1_10collective13CollectiveMmaINS1_35MainloopSm100TmaUmmaWarpSpecializedILi5ELi2ELi4ENS5_IJNS4_1CILi1EEENSA_ILi8EEESB_EEEEENS5_IJNSA_ILi128EEESF_NSA_ILi64EEEEEENS_6half_tENS5_IJlSB_lEEESI_NS5_IJSB_llEEENS4_8TiledMMAINS4_8MMA_AtomIJNS4_20SM100_MMA_F16BF16_SSISI_SI_fLi128ELi128ELNS4_4UMMA5MajorE0ELSP_1ELNSO_7ScaleInE0ELSQ_0EEEEEENS4_6LayoutINS5_IJSB_SB_SB_EEENS5_IJNSA_ILi0EEESV_SV_EEEEENS5_IJNS4_10UnderscoreESY_SY_EEEEENS4_23SM90_TMA_LOAD_MULTICASTENS4_14ComposedLayoutINS4_7SwizzleILi3ELi4ELi3EEENS4_18smem_ptr_flag_bitsILi16EEENST_INS5_IJSC_SG_EEENS5_IJSG_SB_EEEEEEEvNS4_8identityENS4_13SM90_TMA_LOADENS12_IS14_S16_NST_INS5_IJSG_SC_EEENS5_IJSB_SG_EEEEEEEvS1B_EENS_8epilogue10collective18CollectiveEpilogueINS1I_23Sm100TmaWarpSpecializedILi4ELi2ELi32ELb1ELb0EEEJSH_NS5_IJNST_ISF_SB_EENST_INSA_ILi32EEESB_EEEEESI_SJ_SI_SJ_NS1I_6fusion15FusionCallbacksIS1M_NS1R_17LinearCombinationISI_fSI_fLNS_15FloatRoundStyleE2EEESH_S1Q_JEEENS4_5SM1004TMEM4LOAD26SM100_TMEM_LOAD_32dp32b32xES1C_NS12_INS13_ILi2ELi4ELi3EEES16_NST_INS5_IJSC_S1O_EEENS5_IJS1O_SB_EEEEEEENS4_39AutoVectorizingCopyWithAssumedAlignmentILi128EEENS4_14SM90_TMA_STOREES25_S27_S27_EEEvvEEEEvNT_6ParamsE)
	.align		4
        /*000c*/ 	.word	index@(__assertfail)
	.align		4
        /*0010*/ 	.word	0x00000000
	.align		4
        /*0014*/ 	.word	0xfffffffe
	.align		4
        /*0018*/ 	.word	0x00000000
	.align		4
        /*001c*/ 	.word	0xfffffffd
	.align		4
        /*0020*/ 	.word	0x00000000
	.align		4
        /*0024*/ 	.word	0xfffffffc


//--------------------- .nv.constant4             --------------------------
	.section	.nv.constant4,"a",@progbits
	.align	8
	.align		8
.nv.constant4:
        /*0000*/ 	.dword	__assertfail
	.align		8
        /*0008*/ 	.dword	__unnamed_1
	.align		8
        /*0010*/ 	.dword	__unnamed_2
	.align		8
        /*0018*/ 	.dword	_ZN40_INTERNAL_c68ff41e_4_k_cu_20a58033_394834cuda3std3__45__cpo5beginE
	.align		8
        /*0020*/ 	.dword	_ZN40_INTERNAL_c68ff41e_4_k_cu_20a58033_394834cuda3std3__45__cpo3endE
	.align		8
        /*0028*/ 	.dword	_ZN40_INTERNAL_c68ff41e_4_k_cu_20a58033_394834cuda3std3__45__cpo6cbeginE
	.align		8
        /*0030*/ 	.dword	_ZN40_INTERNAL_c68ff41e_4_k_cu_20a58033_394834cuda3std3__45__cpo4cendE
	.align		8
        /*0038*/ 	.dword	_ZN40_INTERNAL_c68ff41e_4_k_cu_20a58033_394834cuda3std3__442_GLOBAL__N__c68ff41e_4_k_cu_20a58033_394836ignoreE
	.align		8
        /*0040*/ 	.dword	_ZN40_INTERNAL_c68ff41e_4_k_cu_20a58033_394834cuda3std3__419piecewise_constructE
	.align		8
        /*0048*/ 	.dword	_ZN40_INTERNAL_c68ff41e_4_k_cu_20a58033_394834cuda3std3__48in_placeE
	.align		8
        /*0050*/ 	.dword	_ZN40_INTERNAL_c68ff41e_4_k_cu_20a58033_394834cuda3std6ranges3__45__cpo4swapE
	.align		8
        /*0058*/ 	.dword	_ZN40_INTERNAL_c68ff41e_4_k_cu_20a58033_394834cuda3std6ranges3__45__cpo9iter_moveE
	.align		8
        /*0060*/ 	.dword	_ZN40_INTERNAL_c68ff41e_4_k_cu_20a58033_394834cute7productE
	.align		8
        /*0068*/ 	.dword	_ZN40_INTERNAL_c68ff41e_4_k_cu_20a58033_394834cute1_E
	.align		8
        /*0070*/ 	.dword	$str$25
	.align		8
        /*0078*/ 	.dword	$str$26
	.align		8
        /*0080*/ 	.dword	$str$27
	.align		8
        /*0088*/ 	.dword	$str$28


//--------------------- .text._ZN7cutlass13device_kernelINS_4gemm6kernel13GemmUniversalIN4cute5tupleIJiiiiEEENS1_10collective13CollectiveMmaINS1_35MainloopSm100TmaUmmaWarpSpecializedILi5ELi2ELi4ENS5_IJNS4_1CILi1EEENSA_ILi8EEESB_EEEEENS5_IJNSA_ILi128EEESF_NSA_ILi64EEEEEENS_6half_tENS5_IJlSB_lEEESI_NS5_IJSB_llEEENS4_8TiledMMAINS4_8MMA_AtomIJNS4_20SM100_MMA_F16BF16_SSISI_SI_fLi128ELi128ELNS4_4UMMA5MajorE0ELSP_1ELNSO_7ScaleInE0ELSQ_0EEEEEENS4_6LayoutINS5_IJSB_SB_SB_EEENS5_IJNSA_ILi0EEESV_SV_EEEEENS5_IJNS4_10UnderscoreESY_SY_EEEEENS4_23SM90_TMA_LOAD_MULTICASTENS4_14ComposedLayoutINS4_7SwizzleILi3ELi4ELi3EEENS4_18smem_ptr_flag_bitsILi16EEENST_INS5_IJSC_SG_EEENS5_IJSG_SB_EEEEEEEvNS4_8identityENS4_13SM90_TMA_LOADENS12_IS14_S16_NST_INS5_IJSG_SC_EEENS5_IJSB_SG_EEEEEEEvS1B_EENS_8epilogue10collective18CollectiveEpilogueINS1I_23Sm100TmaWarpSpecializedILi4ELi2ELi32ELb1ELb0EEEJSH_NS5_IJNST_ISF_SB_EENST_INSA_ILi32EEESB_EEEEESI_SJ_SI_SJ_NS1I_6fusion15FusionCallbacksIS1M_NS1R_17LinearCombinationISI_fSI_fLNS_15FloatRoundStyleE2EEESH_S1Q_JEEENS4_5SM1004TMEM4LOAD26SM100_TMEM_LOAD_32dp32b32xES1C_NS12_INS13_ILi2ELi4ELi3EEES16_NST_INS5_IJSC_S1O_EEENS5_IJS1O_SB_EEEEEEENS4_39AutoVectorizingCopyWithAssumedAlignmentILi128EEENS4_14SM90_TMA_STOREES25_S27_S27_EEEvvEEEEvNT_6ParamsE --------------------------
	.section	.text._ZN7cutlass13device_kernelINS_4gemm6kernel13GemmUniversalIN4cute5tupleIJiiiiEEENS1_10collective13CollectiveMmaINS1_35MainloopSm100TmaUmmaWarpSpecializedILi5ELi2ELi4ENS5_IJNS4_1CILi1EEENSA_ILi8EEESB_EEEEENS5_IJNSA_ILi128EEESF_NSA_ILi64EEEEEENS_6half_tENS5_IJlSB_lEEESI_NS5_IJSB_llEEENS4_8TiledMMAINS4_8MMA_AtomIJNS4_20SM100_MMA_F16BF16_SSISI_SI_fLi128ELi128ELNS4_4UMMA5MajorE0ELSP_1ELNSO_7ScaleInE0ELSQ_0EEEEEENS4_6LayoutINS5_IJSB_SB_SB_EEENS5_IJNSA_ILi0EEESV_SV_EEEEENS5_IJNS4_10UnderscoreESY_SY_EEEEENS4_23SM90_TMA_LOAD_MULTICASTENS4_14ComposedLayoutINS4_7SwizzleILi3ELi4ELi3EEENS4_18smem_ptr_flag_bitsILi16EEENST_INS5_IJSC_SG_EEENS5_IJSG_SB_EEEEEEEvNS4_8identityENS4_13SM90_TMA_LOADENS12_IS14_S16_NST_INS5_IJSG_SC_EEENS5_IJSB_SG_EEEEEEEvS1B_EENS_8epilogue10collective18CollectiveEpilogueINS1I_23Sm100TmaWarpSpecializedILi4ELi2ELi32ELb1ELb0EEEJSH_NS5_IJNST_ISF_SB_EENST_INSA_ILi32EEESB_EEEEESI_SJ_SI_SJ_NS1I_6fusion15FusionCallbacksIS1M_NS1R_17LinearCombinationISI_fSI_fLNS_15FloatRoundStyleE2EEESH_S1Q_JEEENS4_5SM1004TMEM4LOAD26SM100_TMEM_LOAD_32dp32b32xES1C_NS12_INS13_ILi2ELi4ELi3EEES16_NST_INS5_IJSC_S1O_EEENS5_IJS1O_SB_EEEEEEENS4_39AutoVectorizingCopyWithAssumedAlignmentILi128EEENS4_14SM90_TMA_STOREES25_S27_S27_EEEvvEEEEvNT_6ParamsE,"ax",@progbits
	.align	128
.text._ZN7cutlass13device_kernelINS_4gemm6kernel13GemmUniversalIN4cute5tupleIJiiiiEEENS1_10collective13CollectiveMmaINS1_35MainloopSm100TmaUmmaWarpSpecializedILi5ELi2ELi4ENS5_IJNS4_1CILi1EEENSA_ILi8EEESB_EEEEENS5_IJNSA_ILi128EEESF_NSA_ILi64EEEEEENS_6half_tENS5_IJlSB_lEEESI_NS5_IJSB_llEEENS4_8TiledMMAINS4_8MMA_AtomIJNS4_20SM100_MMA_F16BF16_SSISI_SI_fLi128ELi128ELNS4_4UMMA5MajorE0ELSP_1ELNSO_7ScaleInE0ELSQ_0EEEEEENS4_6LayoutINS5_IJSB_SB_SB_EEENS5_IJNSA_ILi0EEESV_SV_EEEEENS5_IJNS4_10UnderscoreESY_SY_EEEEENS4_23SM90_TMA_LOAD_MULTICASTENS4_14ComposedLayoutINS4_7SwizzleILi3ELi4ELi3EEENS4_18smem_ptr_flag_bitsILi16EEENST_INS5_IJSC_SG_EEENS5_IJSG_SB_EEEEEEEvNS4_8identityENS4_13SM90_TMA_LOADENS12_IS14_S16_NST_INS5_IJSG_SC_EEENS5_IJSB_SG_EEEEEEEvS1B_EENS_8epilogue10collective18CollectiveEpilogueINS1I_23Sm100TmaWarpSpecializedILi4ELi2ELi32ELb1ELb0EEEJSH_NS5_IJNST_ISF_SB_EENST_INSA_ILi32EEESB_EEEEESI_SJ_SI_SJ_NS1I_6fusion15FusionCallbacksIS1M_NS1R_17LinearCombinationISI_fSI_fLNS_15FloatRoundStyleE2EEESH_S1Q_JEEENS4_5SM1004TMEM4LOAD26SM100_TMEM_LOAD_32dp32b32xES1C_NS12_INS13_ILi2ELi4ELi3EEES16_NST_INS5_IJSC_S1O_EEENS5_IJS1O_SB_EEEEEEENS4_39AutoVectorizingCopyWithAssumedAlignmentILi128EEENS4_14SM90_TMA_STOREES25_S27_S27_EEEvvEEEEvNT_6ParamsE:
        .type           _ZN7cutlass13device_kernelINS_4gemm6kernel13GemmUniversalIN4cute5tupleIJiiiiEEENS1_10collective13CollectiveMmaINS1_35MainloopSm100TmaUmmaWarpSpecializedILi5ELi2ELi4ENS5_IJNS4_1CILi1EEENSA_ILi8EEESB_EEEEENS5_IJNSA_ILi128EEESF_NSA_ILi64EEEEEENS_6half_tENS5_IJlSB_lEEESI_NS5_IJSB_llEEENS4_8TiledMMAINS4_8MMA_AtomIJNS4_20SM100_MMA_F16BF16_SSISI_SI_fLi128ELi128ELNS4_4UMMA5MajorE0ELSP_1ELNSO_7ScaleInE0ELSQ_0EEEEEENS4_6LayoutINS5_IJSB_SB_SB_EEENS5_IJNSA_ILi0EEESV_SV_EEEEENS5_IJNS4_10UnderscoreESY_SY_EEEEENS4_23SM90_TMA_LOAD_MULTICASTENS4_14ComposedLayoutINS4_7SwizzleILi3ELi4ELi3EEENS4_18smem_ptr_flag_bitsILi16EEENST_INS5_IJSC_SG_EEENS5_IJSG_SB_EEEEEEEvNS4_8identityENS4_13SM90_TMA_LOADENS12_IS14_S16_NST_INS5_IJSG_SC_EEENS5_IJSB_SG_EEEEEEEvS1B_EENS_8epilogue10collective18CollectiveEpilogueINS1I_23Sm100TmaWarpSpecializedILi4ELi2ELi32ELb1ELb0EEEJSH_NS5_IJNST_ISF_SB_EENST_INSA_ILi32EEESB_EEEEESI_SJ_SI_SJ_NS1I_6fusion15FusionCallbacksIS1M_NS1R_17LinearCombinationISI_fSI_fLNS_15FloatRoundStyleE2EEESH_S1Q_JEEENS4_5SM1004TMEM4LOAD26SM100_TMEM_LOAD_32dp32b32xES1C_NS12_INS13_ILi2ELi4ELi3EEES16_NST_INS5_IJSC_S1O_EEENS5_IJS1O_SB_EEEEEEENS4_39AutoVectorizingCopyWithAssumedAlignmentILi128EEENS4_14SM90_TMA_STOREES25_S27_S27_EEEvvEEEEvNT_6ParamsE,@function
        .size           _ZN7cutlass13device_kernelINS_4gemm6kernel13GemmUniversalIN4cute5tupleIJiiiiEEENS1_10collective13CollectiveMmaINS1_35MainloopSm100TmaUmmaWarpSpecializedILi5ELi2ELi4ENS5_IJNS4_1CILi1EEENSA_ILi8EEESB_EEEEENS5_IJNSA_ILi128EEESF_NSA_ILi64EEEEEENS_6half_tENS5_IJlSB_lEEESI_NS5_IJSB_llEEENS4_8TiledMMAINS4_8MMA_AtomIJNS4_20SM100_MMA_F16BF16_SSISI_SI_fLi128ELi128ELNS4_4UMMA5MajorE0ELSP_1ELNSO_7ScaleInE0ELSQ_0EEEEEENS4_6LayoutINS5_IJSB_SB_SB_EEENS5_IJNSA_ILi0EEESV_SV_EEEEENS5_IJNS4_10UnderscoreESY_SY_EEEEENS4_23SM90_TMA_LOAD_MULTICASTENS4_14ComposedLayoutINS4_7SwizzleILi3ELi4ELi3EEENS4_18smem_ptr_flag_bitsILi16EEENST_INS5_IJSC_SG_EEENS5_IJSG_SB_EEEEEEEvNS4_8identityENS4_13SM90_TMA_LOADENS12_IS14_S16_NST_INS5_IJSG_SC_EEENS5_IJSB_SG_EEEEEEEvS1B_EENS_8epilogue10collective18CollectiveEpilogueINS1I_23Sm100TmaWarpSpecializedILi4ELi2ELi32ELb1ELb0EEEJSH_NS5_IJNST_ISF_SB_EENST_INSA_ILi32EEESB_EEEEESI_SJ_SI_SJ_NS1I_6fusion15FusionCallbacksIS1M_NS1R_17LinearCombinationISI_fSI_fLNS_15FloatRoundStyleE2EEESH_S1Q_JEEENS4_5SM1004TMEM4LOAD26SM100_TMEM_LOAD_32dp32b32xES1C_NS12_INS13_ILi2ELi4ELi3EEES16_NST_INS5_IJSC_S1O_EEENS5_IJS1O_SB_EEEEEEENS4_39AutoVectorizingCopyWithAssumedAlignmentILi128EEENS4_14SM90_TMA_STOREES25_S27_S27_EEEvvEEEEvNT_6ParamsE,(.L_x_186 - _ZN7cutlass13device_kernelINS_4gemm6kernel13GemmUniversalIN4cute5tupleIJiiiiEEENS1_10collective13CollectiveMmaINS1_35MainloopSm100TmaUmmaWarpSpecializedILi5ELi2ELi4ENS5_IJNS4_1CILi1EEENSA_ILi8EEESB_EEEEENS5_IJNSA_ILi128EEESF_NSA_ILi64EEEEEENS_6half_tENS5_IJlSB_lEEESI_NS5_IJSB_llEEENS4_8TiledMMAINS4_8MMA_AtomIJNS4_20SM100_MMA_F16BF16_SSISI_SI_fLi128ELi128ELNS4_4UMMA5MajorE0ELSP_1ELNSO_7ScaleInE0ELSQ_0EEEEEENS4_6LayoutINS5_IJSB_SB_SB_EEENS5_IJNSA_ILi0EEESV_SV_EEEEENS5_IJNS4_10UnderscoreESY_SY_EEEEENS4_23SM90_TMA_LOAD_MULTICASTENS4_14ComposedLayoutINS4_7SwizzleILi3ELi4ELi3EEENS4_18smem_ptr_flag_bitsILi16EEENST_INS5_IJSC_SG_EEENS5_IJSG_SB_EEEEEEEvNS4_8identityENS4_13SM90_TMA_LOADENS12_IS14_S16_NST_INS5_IJSG_SC_EEENS5_IJSB_SG_EEEEEEEvS1B_EENS_8epilogue10collective18CollectiveEpilogueINS1I_23Sm100TmaWarpSpecializedILi4ELi2ELi32ELb1ELb0EEEJSH_NS5_IJNST_ISF_SB_EENST_INSA_ILi32EEESB_EEEEESI_SJ_SI_SJ_NS1I_6fusion15FusionCallbacksIS1M_NS1R_17LinearCombinationISI_fSI_fLNS_15FloatRoundStyleE2EEESH_S1Q_JEEENS4_5SM1004TMEM4LOAD26SM100_TMEM_LOAD_32dp32b32xES1C_NS12_INS13_ILi2ELi4ELi3EEES16_NST_INS5_IJSC_S1O_EEENS5_IJS1O_SB_EEEEEEENS4_39AutoVectorizingCopyWithAssumedAlignmentILi128EEENS4_14SM90_TMA_STOREES25_S27_S27_EEEvvEEEEvNT_6ParamsE)
        .other          _ZN7cutlass13device_kernelINS_4gemm6kernel13GemmUniversalIN4cute5tupleIJiiiiEEENS1_10collective13CollectiveMmaINS1_35MainloopSm100TmaUmmaWarpSpecializedILi5ELi2ELi4ENS5_IJNS4_1CILi1EEENSA_ILi8EEESB_EEEEENS5_IJNSA_ILi128EEESF_NSA_ILi64EEEEEENS_6half_tENS5_IJlSB_lEEESI_NS5_IJSB_llEEENS4_8TiledMMAINS4_8MMA_AtomIJNS4_20SM100_MMA_F16BF16_SSISI_SI_fLi128ELi128ELNS4_4UMMA5MajorE0ELSP_1ELNSO_7ScaleInE0ELSQ_0EEEEEENS4_6LayoutINS5_IJSB_SB_SB_EEENS5_IJNSA_ILi0EEESV_SV_EEEEENS5_IJNS4_10UnderscoreESY_SY_EEEEENS4_23SM90_TMA_LOAD_MULTICASTENS4_14ComposedLayoutINS4_7SwizzleILi3ELi4ELi3EEENS4_18smem_ptr_flag_bitsILi16EEENST_INS5_IJSC_SG_EEENS5_IJSG_SB_EEEEEEEvNS4_8identityENS4_13SM90_TMA_LOADENS12_IS14_S16_NST_INS5_IJSG_SC_EEENS5_IJSB_SG_EEEEEEEvS1B_EENS_8epilogue10collective18CollectiveEpilogueINS1I_23Sm100TmaWarpSpecializedILi4ELi2ELi32ELb1ELb0EEEJSH_NS5_IJNST_ISF_SB_EENST_INSA_ILi32EEESB_EEEEESI_SJ_SI_SJ_NS1I_6fusion15FusionCallbacksIS1M_NS1R_17LinearCombinationISI_fSI_fLNS_15FloatRoundStyleE2EEESH_S1Q_JEEENS4_5SM1004TMEM4LOAD26SM100_TMEM_LOAD_32dp32b32xES1C_NS12_INS13_ILi2ELi4ELi3EEES16_NST_INS5_IJSC_S1O_EEENS5_IJS1O_SB_EEEEEEENS4_39AutoVectorizingCopyWithAssumedAlignmentILi128EEENS4_14SM90_TMA_STOREES25_S27_S27_EEEvvEEEEvNT_6ParamsE,@"STO_CUDA_ENTRY STV_DEFAULT"
_ZN7cutlass13device_kernelINS_4gemm6kernel13GemmUniversalIN4cute5tupleIJiiiiEEENS1_10collective13CollectiveMmaINS1_35MainloopSm100TmaUmmaWarpSpecializedILi5ELi2ELi4ENS5_IJNS4_1CILi1EEENSA_ILi8EEESB_EEEEENS5_IJNSA_ILi128EEESF_NSA_ILi64EEEEEENS_6half_tENS5_IJlSB_lEEESI_NS5_IJSB_llEEENS4_8TiledMMAINS4_8MMA_AtomIJNS4_20SM100_MMA_F16BF16_SSISI_SI_fLi128ELi128ELNS4_4UMMA5MajorE0ELSP_1ELNSO_7ScaleInE0ELSQ_0EEEEEENS4_6LayoutINS5_IJSB_SB_SB_EEENS5_IJNSA_ILi0EEESV_SV_EEEEENS5_IJNS4_10UnderscoreESY_SY_EEEEENS4_23SM90_TMA_LOAD_MULTICASTENS4_14ComposedLayoutINS4_7SwizzleILi3ELi4ELi3EEENS4_18smem_ptr_flag_bitsILi16EEENST_INS5_IJSC_SG_EEENS5_IJSG_SB_EEEEEEEvNS4_8identityENS4_13SM90_TMA_LOADENS12_IS14_S16_NST_INS5_IJSG_SC_EEENS5_IJSB_SG_EEEEEEEvS1B_EENS_8epilogue10collective18CollectiveEpilogueINS1I_23Sm100TmaWarpSpecializedILi4ELi2ELi32ELb1ELb0EEEJSH_NS5_IJNST_ISF_SB_EENST_INSA_ILi32EEESB_EEEEESI_SJ_SI_SJ_NS1I_6fusion15FusionCallbacksIS1M_NS1R_17LinearCombinationISI_fSI_fLNS_15FloatRoundStyleE2EEESH_S1Q_JEEENS4_5SM1004TMEM4LOAD26SM100_TMEM_LOAD_32dp32b32xES1C_NS12_INS13_ILi2ELi4ELi3EEES16_NST_INS5_IJSC_S1O_EEENS5_IJS1O_SB_EEEEEEENS4_39AutoVectorizingCopyWithAssumedAlignmentILi128EEENS4_14SM90_TMA_STOREES25_S27_S27_EEEvvEEEEvNT_6ParamsE:
[----:B------:R-:W1:Y:S01]  /*0000*/  LDC R1, c[0x0][0x37c] ;  /* 0x0000df00ff017b82 */ /* 0x000e620000000800 */
[----:B------:R-:W2:Y:S01]  /*0010*/  S2R R94, SR_TID.X ;  /* 0x00000000005e7919 */ /* 0x000ea20000002100 */
[----:B------:R-:W3:Y:S01]  /*0020*/  LDCU.64 UR8, c[0x0][0x890] ;  /* 0x00011200ff0877ac */ /* 0x000ee20008000a00 */
[----:B------:R-:W-:Y:S02]  /*0030*/  PRMT R80, RZ, 0x7610, R80 ;  /* 0x00007610ff507816 */ /* 0x000fe40000000050 */
[----:B------:R-:W-:Y:S01]  /*0040*/  ELECT P3, URZ, PT ;  /* 0x0000000000ff782f */ /* 0x000fe20003860000 */
[----:B---3--:R-:W-:-:S04]  /*0050*/  UISETP.NE.U32.AND UP0, UPT, UR8, URZ, UPT ;  /* 0x000000ff0800728c */ /* 0x008fc8000bf05070 */
[----:B------:R-:W-:Y:S01]  /*0060*/  UISETP.NE.AND.EX UP0, UPT, UR9, URZ, UPT, UP0 ;  /* 0x000000ff0900728c */ /* 0x000fe2000bf05300 */
[----:B--2---:R-:W-:-:S05]  /*0070*/  SHF.R.U32.HI R81, RZ, 0x5, R94 ;  /* 0x00000005ff517819 */ /* 0x004fca000001165e */
[----:B------:R-:W2:Y:S02]  /*0080*/  SHFL.IDX PT, R0, R81, RZ, 0x1f ;  /* 0x00001fff51007589 */ /* 0x000ea400000e0000 */
[----:B--2---:R-:W-:Y:S01]  /*0090*/  R2UR UR17, R0 ;  /* 0x00000000001172ca */ /* 0x004fe200000e0000 */
[----:B-1----:R-:W-:-:S14]  /*00a0*/  BRA.U UP0, `(.L_x_0) ;  /* 0x0000000100307547 */ /* 0x002fdc000b800000 */
[----:B------:R-:W1:Y:S02]  /*00b0*/  LDCU.64 UR4, c[0x0][0x888] ;  /* 0x00011100ff0477ac */ /* 0x000e640008000a00 */
[----:B-1----:R-:W-:-:S04]  /*00c0*/  UISETP.NE.U32.AND UP0, UPT, UR4, URZ, UPT ;  /* 0x000000ff0400728c */ /* 0x002fc8000bf05070 */
[----:B------:R-:W-:-:S09]  /*00d0*/  UISETP.NE.AND.EX UP0, UPT, UR5, URZ, UPT, UP0 ;  /* 0x000000ff0500728c */ /* 0x000fd2000bf05300 */
[----:B------:R-:W-:Y:S05]  /*00e0*/  BRA.U !UP0, `(.L_x_1) ;  /* 0x0000000108147547 */ /* 0x000fea000b800000 */
[----:B------:R-:W1:Y:S01]  /*00f0*/  LDC.64 R2, c[0x0][0x888] ;  /* 0x00022200ff027b82 */ /* 0x000e620000000a00 */
[----:B------:R-:W1:Y:S02]  /*0100*/  LDCU.64 UR4, c[0x0][0x358] ;  /* 0x00006b00ff0477ac */ /* 0x000e640008000a00 */
[----:B-1----:R1:W5:Y:S01]  /*0110*/  LDG.E R41, desc[UR4][R2.64] ;  /* 0x0000000402297981 */ /* 0x002362000c1e1900 */
[----:B------:R-:W-:Y:S01]  /*0120*/  HFMA2 R80, -RZ, RZ, 0, 5.9604644775390625e-08 ;  /* 0x00000001ff507431 */ /* 0x000fe200000001ff */
[----:B------:R-:W-:Y:S05]  /*0130*/  BRA `(.L_x_0) ;  /* 0x00000000000c7947 */ /* 0x000fea0003800000 */
.L_x_1:
[----:B------:R-:W1:Y:S01]  /*0140*/  LDCU UR4, c[0x0][0x880] ;  /* 0x00011000ff0477ac */ /* 0x000e620008000800 */
[----:B------:R-:W-:Y:S01]  /*0150*/  HFMA2 R80, -RZ, RZ, 0, 5.9604644775390625e-08 ;  /* 0x00000001ff507431 */ /* 0x000fe200000001ff */
[----:B-1----:R-:W-:-:S07]  /*0160*/  MOV R41, UR4 ;  /* 0x0000000400297c02 */ /* 0x002fce0008000f00 */
.L_x_0:
[----:B------:R-:W2:Y:S02]  /*0170*/  LDCU.64 UR4, c[0x0][0x8b0] ;  /* 0x00011600ff0477ac */ /* 0x000ea40008000a00 */
[----:B--2---:R-:W-:-:S04]  /*0180*/  UISETP.NE.U32.AND UP0, UPT, UR4, URZ, UPT ;  /* 0x000000ff0400728c */ /* 0x004fc8000bf05070 */
[----:B------:R-:W-:-:S09]  /*0190*/  UISETP.NE.AND.EX UP0, UPT, UR5, URZ, UPT, UP0 ;  /* 0x000000ff0500728c */ /* 0x000fd2000bf05300 */
[----:B------:R-:W-:Y:S05]  /*01a0*/  BRA.U UP0, `(.L_x_2) ;  /* 0x0000000100287547 */ /* 0x000fea000b800000 */
[----:B------:R-:W2:Y:S02]  /*01b0*/  LDCU.64 UR4, c[0x0][0x8a8] ;  /* 0x00011500ff0477ac */ /* 0x000ea40008000a00 */
[----:B--2---:R-:W-:-:S04]  /*01c0*/  UISETP.NE.U32.AND UP0, UPT, UR4, URZ, UPT ;  /* 0x000000ff0400728c */ /* 0x004fc8000bf05070 */
[----:B------:R-:W-:-:S09]  /*01d0*/  UISETP.NE.AND.EX UP0, UPT, UR5, URZ, UPT, UP0 ;  /* 0x000000ff0500728c */ /* 0x000fd2000bf05300 */
[----:B------:R-:W-:Y:S05]  /*01e0*/  BRA.U !UP0, `(.L_x_3) ;  /* 0x0000000108107547 */ /* 0x000fea000b800000 */
[----:B------:R-:W2:Y:S01]  /*01f0*/  LDC.64 R38, c[0x0][0x8a8] ;  /* 0x00022a00ff267b82 */ /* 0x000ea20000000a00 */
[----:B------:R-:W2:Y:S02]  /*0200*/  LDCU.64 UR4, c[0x0][0x358] ;  /* 0x00006b00ff0477ac */ /* 0x000ea40008000a00 */
[----:B--2---:R2:W5:Y:S01]  /*0210*/  LDG.E R38, desc[UR4][R38.64] ;  /* 0x0000000426267981 */ /* 0x004562000c1e1900 */
[----:B------:R-:W-:Y:S05]  /*0220*/  BRA `(.L_x_2) ;  /* 0x0000000000087947 */ /* 0x000fea0003800000 */
.L_x_3:
[----:B------:R-:W2:Y:S02]  /*0230*/  LDCU UR4, c[0x0][0x8a0] ;  /* 0x00011400ff0477ac */ /* 0x000ea40008000800 */
[----:B--2---:R-:W-:Y:S02]  /*0240*/  MOV R38, UR4 ;  /* 0x0000000400267c02 */ /* 0x004fe40008000f00 */
.L_x_2:
[----:B------:R-:W-:Y:S01]  /*0250*/  IMAD.U32 R0, RZ, RZ, UR17 ;  /* 0x00000011ff007e24 */ /* 0x000fe2000f8e00ff */
[----:B------:R-:W-:Y:S04]  /*0260*/  BSSY.RECONVERGENT B0, `(.L_x_4) ;  /* 0x000000c000007945 */ /* 0x000fe80003800200 */
[C---:B------:R-:W-:Y:S02]  /*0270*/  ISETP.NE.OR P1, PT, R0.reuse, 0x1, !P3 ;  /* 0x000000010000780c */ /* 0x040fe40005f25670 */
[----:B------:R-:W-:-:S11]  /*0280*/  ISETP.NE.OR P0, PT, R0, 0x3, !P3 ;  /* 0x000000030000780c */ /* 0x000fd60005f05670 */
[----:B------:R-:W-:Y:S05]  /*0290*/  @P1 BRA `(.L_x_5) ;  /* 0x0000000000201947 */ /* 0x000fea0003800000 */
[----:B------:R-:W3:Y:S02]  /*02a0*/  LDCU.64 UR4, c[0x0][0x348] ;  /* 0x00006900ff0477ac */ /* 0x000ee40008000a00 */
[----:B---3--:R-:W-:Y:S02]  /*02b0*/  UIADD3 UR6, UP1, UPT, UR4, 0x80, URZ ;  /* 0x0000008004067890 */ /* 0x008fe4000ff3e0ff */
[----:B------:R-:W-:Y:S02]  /*02c0*/  UIADD3 UR4, UP0, UPT, UR4, 0x180, URZ ;  /* 0x0000018004047890 */ /* 0x000fe4000ff1e0ff */
[----:B------:R-:W-:Y:S02]  /*02d0*/  UIADD3.X UR7, UPT, UPT, URZ, UR5, URZ, UP1, !UPT ;  /* 0x00000005ff077290 */ /* 0x000fe40008ffe4ff */
[----:B------:R-:W-:-:S07]  /*02e0*/  UIADD3.X UR5, UPT, UPT, URZ, UR5, URZ, UP0, !UPT ;  /* 0x00000005ff057290 */ /* 0x000fce00087fe4ff */
[----:B------:R3:W-:Y:S02]  /*02f0*/  UTMACCTL.PF [UR6] ;  /* 0x00000000060079b9 */ /* 0x0007e40008040000 */
[----:B------:R3:W-:Y:S02]  /*0300*/  UTMACCTL.PF [UR4] ;  /* 0x00000000040079b9 */ /* 0x0007e40008040000 */
[----:B---3--:R-:W-:Y:S01]  /*0310*/  NOP ;  /* 0x0000000000007918 */ /* 0x008fe20000000000 */
.L_x_5:
[----:B------:R-:W-:Y:S05]  /*0320*/  BSYNC.RECONVERGENT B0 ;  /* 0x0000000000007941 */ /* 0x000fea0003800200 */
.L_x_4:
[----:B------:R-:W-:Y:S04]  /*0330*/  BSSY.RECONVERGENT B0, `(.L_x_6) ;  /* 0x000000a000007945 */ /* 0x000fe80003800200 */
        /* <DEDUP_REMOVED lines=9> */
.L_x_7:
[----:B------:R-:W-:Y:S05]  /*03d0*/  BSYNC.RECONVERGENT B0 ;  /* 0x0000000000007941 */ /* 0x000fea0003800200 */
.L_x_6:
[----:B------:R-:W3:Y:S01]  /*03e0*/  LDCU.64 UR4, c[0x0][0x888] ;  /* 0x00011100ff0477ac */ /* 0x000ee20008000a00 */
[----:B------:R-:W-:Y:S02]  /*03f0*/  UISETP.EQ.U32.AND UP1, UPT, UR8, URZ, UPT ;  /* 0x000000ff0800728c */ /* 0x000fe4000bf22070 */
[----:B------:R-:W-:Y:S02]  /*0400*/  UPLOP3.LUT UP3, UPT, UPT, UPT, UPT, 0x80, 0x8 ;  /* 0x000000000008789c */ /* 0x000fe40003f6f070 */
[----:B---3--:R-:W-:-:S04]  /*0410*/  UISETP.NE.U32.AND UP0, UPT, UR4, URZ, UPT ;  /* 0x000000ff0400728c */ /* 0x008fc8000bf05070 */
[----:B------:R-:W-:-:S04]  /*0420*/  UISETP.NE.AND.EX UP0, UPT, UR5, URZ, UPT, UP0 ;  /* 0x000000ff0500728c */ /* 0x000fc8000bf05300 */
[----:B------:R-:W-:-:S04]  /*0430*/  UISETP.EQ.OR.EX UP2, UPT, UR9, URZ, !UP0, UP1 ;  /* 0x000000ff0900728c */ /* 0x000fc8000c742710 */
[----:B------:R-:W-:-:S06]  /*0440*/  UP2UR UR4, UPR, URZ, 0x4 ;  /* 0x00000004ff047883 */ /* 0x000fcc0008000000 */
[----:B------:R-:W-:Y:S01]  /*0450*/  MOV R83, UR4 ;  /* 0x0000000400537c02 */ /* 0x000fe20008000f00 */
[----:B------:R-:W-:Y:S06]  /*0460*/  BRA.U !UP2, `(.L_x_8) ;  /* 0x000000010a207547 */ /* 0x000fec000b800000 */
[----:B------:R-:W-:Y:S01]  /*0470*/  UISETP.NE.U32.AND UP1, UPT, UR8, URZ, UPT ;  /* 0x000000ff0800728c */ /* 0x000fe2000bf25070 */
[----:B-----5:R-:W-:Y:S01]  /*0480*/  FSETP.NEU.AND P0, PT, R41, RZ, PT ;  /* 0x000000ff2900720b */ /* 0x020fe20003f0d000 */
[----:B------:R-:W-:Y:S02]  /*0490*/  USEL UR4, URZ, 0xffffffff, UP0 ;  /* 0xffffffffff047887 */ /* 0x000fe40008000000 */
[----:B------:R-:W-:-:S10]  /*04a0*/  UISETP.NE.AND.EX UP1, UPT, UR9, URZ, UPT, UP1 ;  /* 0x000000ff0900728c */ /* 0x000fd4000bf25310 */
[----:B------:R-:W-:Y:S01]  /*04b0*/  VOTEU.ANY UP0, P0 ;  /* 0x0000000000ff7886 */ /* 0x000fe20000000100 */
[----:B------:R-:W-:-:S04]  /*04c0*/  @!UP1 USEL UR4, URZ, 0xffffffff, UP0 ;  /* 0xffffffffff049887 */ /* 0x000fc80008000000 */
[----:B------:R-:W-:-:S04]  /*04d0*/  ULOP3.LUT UR4, UR4, 0x1, URZ, 0xc0, !UPT ;  /* 0x0000000104047892 */ /* 0x000fc8000f8ec0ff */
[----:B------:R-:W-:-:S11]  /*04e0*/  UISETP.NE.U32.AND UP3, UPT, UR4, 0x1, UPT ;  /* 0x000000010400788c */ /* 0x000fd6000bf65070 */
.L_x_8:
[----:B-1----:R-:W1:Y:S01]  /*04f0*/  SHFL.IDX PT, R2, R81, RZ, 0x1f ;  /* 0x00001fff51027589 */ /* 0x002e6200000e0000 */
[----:B------:R-:W-:-:S04]  /*0500*/  UISETP.NE.AND UP0, UPT, UR17, 0x2, UPT ;  /* 0x000000021100788c */ /* 0x000fc8000bf05270 */
[----:B------:R-:W-:Y:S01]  /*0510*/  USEL UR45, URZ, 0x1, UP0 ;  /* 0x00000001ff2d7887 */ /* 0x000fe20008000000 */
[----:B-1----:R-:W-:-:S13]  /*0520*/  ISETP.NE.AND P0, PT, R2, RZ, PT ;  /* 0x000000ff0200720c */ /* 0x002fda0003f05270 */
[----:B------:R-:W-:Y:S05]  /*0530*/  @P0 BRA `(.L_x_9) ;  /* 0x0000000000600947 */ /* 0x000fea0003800000 */
[----:B------:R-:W1:Y:S01]  /*0540*/  S2UR UR4, SR_CgaCtaId ;  /* 0x00000000000479c3 */ /* 0x000e620000008800 */
[----:B------:R-:W-:Y:S01]  /*0550*/  UMOV UR5, 0x400 ;  /* 0x0000040000057882 */ /* 0x000fe20000000000 */
[----:B------:R-:W-:Y:S01]  /*0560*/  UMOV UR8, 0x1 ;  /* 0x0000000100087882 */ /* 0x000fe20000000000 */
[----:B------:R-:W-:Y:S01]  /*0570*/  UMOV UR6, 0x8 ;  /* 0x0000000800067882 */ /* 0x000fe20000000000 */
[----:B------:R-:W-:-:S04]  /*0580*/  UIADD3 UR8, UPT, UPT, -UR8, 0x100000, URZ ;  /* 0x0010000008087890 */ /* 0x000fc8000fffe1ff */
[----:B------:R-:W-:Y:S02]  /*0590*/  USHF.L.U32 UR9, UR8, 0xb, URZ ;  /* 0x0000000b08097899 */ /* 0x000fe400080006ff */
[----:B------:R-:W-:Y:S02]  /*05a0*/  USHF.L.U32 UR8, UR8, 0x1, URZ ;  /* 0x0000000108087899 */ /* 0x000fe400080006ff */
[----:B------:R-:W-:-:S04]  /*05b0*/  UIADD3 UR6, UPT, UPT, -UR6, 0x100000, URZ ;  /* 0x0010000006067890 */ /* 0x000fc8000fffe1ff */
[----:B------:R-:W-:Y:S02]  /*05c0*/  USHF.L.U32 UR7, UR6, 0xb, URZ ;  /* 0x0000000b06077899 */ /* 0x000fe400080006ff */
[----:B------:R-:W-:Y:S01]  /*05d0*/  USHF.L.U32 UR6, UR6, 0x1, URZ ;  /* 0x0000000106067899 */ /* 0x000fe200080006ff */
[----:B------:R-:W-:Y:S01]  /*05e0*/  ELECT P0, URZ, PT ;  /* 0x0000000000ff782f */ /* 0x000fe20003800000 */
[----:B-1----:R-:W-:Y:S01]  /*05f0*/  ULEA UR4, UR4, UR5, 0x18 ;  /* 0x0000000504047291 */ /* 0x002fe2000f8ec0ff */
[----:B------:R-:W1:Y:S11]  /*0600*/  FENCE.VIEW.ASYNC.S ;  /* 0x00000000000073c6 */ /* 0x000e760000000000 */
[----:B-1----:R1:W3:Y:S01]  /*0610*/  SYNCS.EXCH.64 URZ, [UR4], UR8 ;  /* 0x0000000804ff75b2 */ /* 0x0022e20008000100 */
[----:B------:R1:W4:Y:S01]  /*0620*/  SYNCS.EXCH.64 URZ, [UR4+0x28], UR6 ;  /* 0x0000280604ff75b2 */ /* 0x0003220008000100 */
[----:B------:R1:W1:Y:S01]  /*0630*/  SYNCS.EXCH.64 URZ, [UR4+0x8], UR8 ;  /* 0x0000080804ff75b2 */ /* 0x0002620008000100 */
[----:B------:R1:W1:Y:S01]  /*0640*/  SYNCS.EXCH.64 URZ, [UR4+0x30], UR6 ;  /* 0x0000300604ff75b2 */ /* 0x0002620008000100 */
[----:B------:R1:W1:Y:S01]  /*0650*/  SYNCS.EXCH.64 URZ, [UR4+0x10], UR8 ;  /* 0x0000100804ff75b2 */ /* 0x0002620008000100 */
[----:B------:R1:W1:Y:S01]  /*0660*/  SYNCS.EXCH.64 URZ, [UR4+0x38], UR6 ;  /* 0x0000380604ff75b2 */ /* 0x0002620008000100 */
[----:B------:R1:W1:Y:S01]  /*0670*/  SYNCS.EXCH.64 URZ, [UR4+0x18], UR8 ;  /* 0x0000180804ff75b2 */ /* 0x0002620008000100 */
[----:B------:R1:W1:Y:S01]  /*0680*/  SYNCS.EXCH.64 URZ, [UR4+0x40], UR6 ;  /* 0x0000400604ff75b2 */ /* 0x0002620008000100 */
[----:B------:R1:W1:Y:S01]  /*0690*/  SYNCS.EXCH.64 URZ, [UR4+0x20], UR8 ;  /* 0x0000200804ff75b2 */ /* 0x0002620008000100 */
[----:B------:R1:W1:Y:S01]  /*06a0*/  SYNCS.EXCH.64 URZ, [UR4+0x48], UR6 ;  /* 0x0000480604ff75b2 */ /* 0x0002620008000100 */
[----:B------:R-:W-:Y:S01]  /*06b0*/  NOP ;  /* 0x0000000000007918 */ /* 0x000fe20000000000 */
.L_x_9:
[----:B------:R-:W2:Y:S01]  /*06c0*/  SHFL.IDX PT, R2, R81, RZ, 0x1f ;  /* 0x00001fff51027589 */ /* 0x000ea200000e0000 */
[----:B------:R-:W-:Y:S01]  /*06d0*/  NOP ;  /* 0x0000000000007918 */ /* 0x000fe20000000000 */
[----:B--2---:R-:W-:-:S13]  /*06e0*/  ISETP.NE.AND P0, PT, R2, 0x1, PT ;  /* 0x000000010200780c */ /* 0x004fda0003f05270 */
[----:B------:R-:W-:Y:S05]  /*06f0*/  @P0 BRA `(.L_x_10) ;  /* 0x0000000000580947 */ /* 0x000fea0003800000 */
[----:B-1----:R-:W1:Y:S01]  /*0700*/  S2UR UR4, SR_CgaCtaId ;  /* 0x00000000000479c3 */ /* 0x002e620000008800 */
        /* <DEDUP_REMOVED lines=12> */
[----:B-1----:R2:W1:Y:S01]  /*07d0*/  SYNCS.EXCH.64 URZ, [UR4+0x50], UR8 ;  /* 0x0000500804ff75b2 */ /* 0x0024620008000100 */
[----:B------:R2:W1:Y:S01]  /*07e0*/  SYNCS.EXCH.64 URZ, [UR4+0x70], UR6 ;  /* 0x0000700604ff75b2 */ /* 0x0004620008000100 */
[----:B------:R2:W1:Y:S01]  /*07f0*/  SYNCS.EXCH.64 URZ, [UR4+0x58], UR8 ;  /* 0x0000580804ff75b2 */ /* 0x0004620008000100 */
[----:B------:R2:W1:Y:S01]  /*0800*/  SYNCS.EXCH.64 URZ, [UR4+0x78], UR6 ;  /* 0x0000780604ff75b2 */ /* 0x0004620008000100 */
[----:B------:R2:W1:Y:S01]  /*0810*/  SYNCS.EXCH.64 URZ, [UR4+0x60], UR8 ;  /* 0x0000600804ff75b2 */ /* 0x0004620008000100 */
[----:B------:R2:W1:Y:S01]  /*0820*/  SYNCS.EXCH.64 URZ, [UR4+0x80], UR6 ;  /* 0x0000800604ff75b2 */ /* 0x0004620008000100 */
[----:B------:R2:W1:Y:S01]  /*0830*/  SYNCS.EXCH.64 URZ, [UR4+0x68], UR8 ;  /* 0x0000680804ff75b2 */ /* 0x0004620008000100 */
[----:B------:R2:W1:Y:S02]  /*0840*/  SYNCS.EXCH.64 URZ, [UR4+0x88], UR6 ;  /* 0x0000880604ff75b2 */ /* 0x0004640008000100 */
[----:B--2---:R-:W-:Y:S01]  /*0850*/  NOP ;  /* 0x0000000000007918 */ /* 0x004fe20000000000 */
.L_x_10:
[----:B------:R-:W2:Y:S01]  /*0860*/  SHFL.IDX PT, R2, R81, RZ, 0x1f ;  /* 0x00001fff51027589 */ /* 0x000ea200000e0000 */
[----:B------:R-:W-:Y:S01]  /*0870*/  NOP ;  /* 0x0000000000007918 */ /* 0x000fe20000000000 */
[----:B--2---:R-:W-:-:S13]  /*0880*/  ISETP.NE.AND P0, PT, R2, 0x3, PT ;  /* 0x000000030200780c */ /* 0x004fda0003f05270 */
[----:B------:R-:W-:Y:S05]  /*0890*/  @P0 BRA `(.L_x_11) ;  /* 0x0000000000300947 */ /* 0x000fea0003800000 */
[----:B-1----:R-:W1:Y:S01]  /*08a0*/  S2UR UR4, SR_CgaCtaId ;  /* 0x00000000000479c3 */ /* 0x002e620000008800 */
[----:B------:R-:W-:Y:S01]  /*08b0*/  UMOV UR6, 0x400 ;  /* 0x0000040000067882 */ /* 0x000fe20000000000 */
[----:B------:R-:W-:Y:S01]  /*08c0*/  UMOV UR5, 0x20 ;  /* 0x0000002000057882 */ /* 0x000fe20000000000 */
[----:B------:R-:W-:Y:S01]  /*08d0*/  ELECT P0, URZ, PT ;  /* 0x0000000000ff782f */ /* 0x000fe20003800000 */
[----:B-1----:R-:W-:Y:S02]  /*08e0*/  ULEA UR6, UR4, UR6, 0x18 ;  /* 0x0000000604067291 */ /* 0x002fe4000f8ec0ff */
[----:B------:R-:W-:-:S04]  /*08f0*/  UIADD3 UR4, UPT, UPT, -UR5, 0x100000, URZ ;  /* 0x0010000005047890 */ /* 0x000fc8000fffe1ff */
[----:B------:R-:W-:Y:S02]  /*0900*/  USHF.L.U32 UR5, UR4, 0xb, URZ ;  /* 0x0000000b04057899 */ /* 0x000fe400080006ff */
[----:B------:R-:W-:Y:S01]  /*0910*/  USHF.L.U32 UR4, UR4, 0x1, URZ ;  /* 0x0000000104047899 */ /* 0x000fe200080006ff */
[----:B------:R-:W1:Y:S11]  /*0920*/  FENCE.VIEW.ASYNC.S ;  /* 0x00000000000073c6 */ /* 0x000e760000000000 */
[----:B-1----:R2:W1:Y:S01]  /*0930*/  SYNCS.EXCH.64 URZ, [UR6+0x90], UR4 ;  /* 0x0000900406ff75b2 */ /* 0x0024620008000100 */
[----:B------:R2:W1:Y:S02]  /*0940*/  SYNCS.EXCH.64 URZ, [UR6+0x98], UR4 ;  /* 0x0000980406ff75b2 */ /* 0x0004640008000100 */
[----:B--2---:R-:W-:Y:S01]  /*0950*/  NOP ;  /* 0x0000000000007918 */ /* 0x004fe20000000000 */
.L_x_11:
[----:B------:R-:W2:Y:S01]  /*0960*/  SHFL.IDX PT, R2, R81, RZ, 0x1f ;  /* 0x00001fff51027589 */ /* 0x000ea200000e0000 */
[----:B------:R-:W-:Y:S01]  /*0970*/  NOP ;  /* 0x0000000000007918 */ /* 0x000fe20000000000 */
[----:B--2---:R-:W-:-:S13]  /*0980*/  ISETP.NE.AND P0, PT, R2, 0x4, PT ;  /* 0x000000040200780c */ /* 0x004fda0003f05270 */
[----:B------:R-:W-:Y:S05]  /*0990*/  @P0 BRA `(.L_x_12) ;  /* 0x00000000004c0947 */ /* 0x000fea0003800000 */
[----:B-1----:R-:W1:Y:S01]  /*09a0*/  S2UR UR6, SR_CgaCtaId ;  /* 0x00000000000679c3 */ /* 0x002e620000008800 */
[----:B------:R-:W-:Y:S01]  /*09b0*/  UMOV UR4, 0x720 ;  /* 0x0000072000047882 */ /* 0x000fe20000000000 */
[----:B------:R-:W-:Y:S01]  /*09c0*/  UMOV UR5, 0x400 ;  /* 0x0000040000057882 */ /* 0x000fe20000000000 */
[----:B------:R-:W-:Y:S01]  /*09d0*/  USEL UR4, UR4, 0x620, UP3 ;  /* 0x0000062004047887 */ /* 0x000fe20009800000 */
[----:B------:R-:W-:Y:S01]  /*09e0*/  UMOV UR8, 0x1 ;  /* 0x0000000100087882 */ /* 0x000fe20000000000 */
[----:B------:R-:W-:Y:S01]  /*09f0*/  ELECT P0, URZ, PT ;  /* 0x0000000000ff782f */ /* 0x000fe20003800000 */
[----:B------:R-:W-:-:S04]  /*0a00*/  UIADD3 UR8, UPT, UPT, -UR8, 0x100000, URZ ;  /* 0x0010000008087890 */ /* 0x000fc8000fffe1ff */
[----:B------:R-:W-:Y:S02]  /*0a10*/  USHF.L.U32 UR9, UR8, 0xb, URZ ;  /* 0x0000000b08097899 */ /* 0x000fe400080006ff */
[----:B------:R-:W-:Y:S02]  /*0a20*/  USHF.L.U32 UR8, UR8, 0x1, URZ ;  /* 0x0000000108087899 */ /* 0x000fe400080006ff */
[----:B-1----:R-:W-:Y:S02]  /*0a30*/  ULEA UR6, UR6, UR5, 0x18 ;  /* 0x0000000506067291 */ /* 0x002fe4000f8ec0ff */
[----:B------:R-:W-:-:S04]  /*0a40*/  UIADD3 UR4, UPT, UPT, -UR4, 0x100000, URZ ;  /* 0x0010000004047890 */ /* 0x000fc8000fffe1ff */
[----:B------:R-:W-:Y:S02]  /*0a50*/  USHF.L.U32 UR5, UR4, 0xb, URZ ;  /* 0x0000000b04057899 */ /* 0x000fe400080006ff */
[----:B------:R-:W-:Y:S01]  /*0a60*/  USHF.L.U32 UR4, UR4, 0x1, URZ ;  /* 0x0000000104047899 */ /* 0x000fe200080006ff */
[----:B------:R-:W1:Y:S03]  /*0a70*/  FENCE.VIEW.ASYNC.S ;  /* 0x00000000000073c6 */ /* 0x000e660000000000 */
[----:B-1----:R2:W1:Y:S08]  /*0a80*/  SYNCS.EXCH.64 URZ, [UR6+0xa0], UR8 ;  /* 0x0000a00806ff75b2 */ /* 0x0024700008000100 */
[----:B------:R2:W1:Y:S01]  /*0a90*/  SYNCS.EXCH.64 URZ, [UR6+0xb0], UR4 ;  /* 0x0000b00406ff75b2 */ /* 0x0004620008000100 */
[----:B------:R2:W1:Y:S01]  /*0aa0*/  SYNCS.EXCH.64 URZ, [UR6+0xa8], UR8 ;  /* 0x0000a80806ff75b2 */ /* 0x0004620008000100 */
[----:B------:R2:W1:Y:S02]  /*0ab0*/  SYNCS.EXCH.64 URZ, [UR6+0xb8], UR4 ;  /* 0x0000b80406ff75b2 */ /* 0x0004640008000100 */
[----:B--2---:R-:W-:Y:S01]  /*0ac0*/  NOP ;  /* 0x0000000000007918 */ /* 0x004fe20000000000 */
.L_x_12:
        /* <DEDUP_REMOVED lines=26> */
.L_x_13:
[----:B------:R-:W2:Y:S01]  /*0c70*/  SHFL.IDX PT, R2, R81, RZ, 0x1f ;  /* 0x00001fff51027589 */ /* 0x000ea200000e0000 */
[----:B------:R-:W1:Y:S01]  /*0c80*/  S2UR UR47, SR_CgaCtaId ;  /* 0x00000000002f79c3 */ /* 0x000e620000008800 */
[----:B------:R-:W-:Y:S01]  /*0c90*/  NOP ;  /* 0x0000000000007918 */ /* 0x000fe20000000000 */
[----:B--2---:R-:W-:-:S13]  /*0ca0*/  ISETP.NE.AND P0, PT, R2, 0x3, PT ;  /* 0x000000030200780c */ /* 0x004fda0003f05270 */
[----:B-1----:R-:W-:Y:S05]  /*0cb0*/  @P0 BRA `(.L_x_14) ;  /* 0x0000000000340947 */ /* 0x002fea0003800000 */
[----:B------:R-:W-:Y:S01]  /*0cc0*/  UMOV UR4, 0x400 ;  /* 0x0000040000047882 */ /* 0x000fe20000000000 */
[----:B------:R-:W-:Y:S01]  /*0cd0*/  UMOV UR6, 0x20 ;  /* 0x0000002000067882 */ /* 0x000fe20000000000 */
[----:B------:R-:W-:Y:S02]  /*0ce0*/  ULEA UR4, UR47, UR4, 0x18 ;  /* 0x000000042f047291 */ /* 0x000fe4000f8ec0ff */
[----:B------:R-:W-:-:S04]  /*0cf0*/  UIADD3 UR6, UPT, UPT, -UR6, 0x100000, URZ ;  /* 0x0010000006067890 */ /* 0x000fc8000fffe1ff */
[----:B------:R-:W-:Y:S02]  /*0d00*/  USHF.L.U32 UR7, UR6, 0xb, URZ ;  /* 0x0000000b06077899 */ /* 0x000fe400080006ff */
[----:B------:R-:W-:Y:S01]  /*0d10*/  USHF.L.U32 UR6, UR6, 0x1, URZ ;  /* 0x0000000106067899 */ /* 0x000fe200080006ff */
[----:B------:R-:W-:Y:S01]  /*0d20*/  ELECT P0, URZ, PT ;  /* 0x0000000000ff782f */ /* 0x000fe20003800000 */
[----:B------:R-:W1:Y:S10]  /*0d30*/  FENCE.VIEW.ASYNC.S ;  /* 0x00000000000073c6 */ /* 0x000e740000000000 */
[----:B-1----:R1:W2:Y:S01]  /*0d40*/  SYNCS.EXCH.64 URZ, [UR4+0x100], UR6 ;  /* 0x0001000604ff75b2 */ /* 0x0022a20008000100 */
[----:B------:R1:W1:Y:S01]  /*0d50*/  SYNCS.EXCH.64 URZ, [UR4+0x110], UR6 ;  /* 0x0001100604ff75b2 */ /* 0x0002620008000100 */
[----:B------:R1:W1:Y:S01]  /*0d60*/  SYNCS.EXCH.64 URZ, [UR4+0x108], UR6 ;  /* 0x0001080604ff75b2 */ /* 0x0002620008000100 */
[----:B------:R1:W1:Y:S01]  /*0d70*/  SYNCS.EXCH.64 URZ, [UR4+0x118], UR6 ;  /* 0x0001180604ff75b2 */ /* 0x0002620008000100 */
[----:B------:R-:W-:Y:S01]  /*0d80*/  NOP ;  /* 0x0000000000007918 */ /* 0x000fe20000000000 */
.L_x_14:
[----:B-1----:R-:W1:Y:S01]  /*0d90*/  LDCU UR4, c[0x0][0x36c] ;  /* 0x00006d80ff0477ac */ /* 0x002e620008000800 */
[----:B------:R-:W-:Y:S01]  /*0da0*/  ISETP.NE.OR P3, PT, R0, 0x2, !P3 ;  /* 0x000000020000780c */ /* 0x000fe20005f65670 */
[----:B------:R-:W-:Y:S01]  /*0db0*/  NOP ;  /* 0x0000000000007918 */ /* 0x000fe20000000000 */
[----:B------:R-:W-:Y:S01]  /*0dc0*/  LOP3.LUT R0, R94, 0x1f, RZ, 0xc0, !PT ;  /* 0x0000001f5e007812 */ /* 0x000fe200078ec0ff */
[----:B------:R-:W-:Y:S02]  /*0dd0*/  UISETP.NE.AND UP4, UPT, UR17, URZ, UPT ;  /* 0x000000ff1100728c */ /* 0x000fe4000bf85270 */
[----:B-1----:R-:W-:-:S09]  /*0de0*/  UISETP.EQ.U32.AND UP5, UPT, UR4, 0x1, UPT ;  /* 0x000000010400788c */ /* 0x002fd2000bfa2070 */
[----:B------:R-:W-:Y:S05]  /*0df0*/  BRA.U !UP5, `(.L_x_15) ;  /* 0x000000010d087547 */ /* 0x000fea000b800000 */
[----:B--234-:R-:W-:Y:S01]  /*0e00*/  UCGABAR_ARV ;  /* 0x00000000000079c7 */ /* 0x01cfe20008000000 */
[----:B------:R-:W-:Y:S05]  /*0e10*/  BRA `(.L_x_16) ;  /* 0x0000000000047947 */ /* 0x000fea0003800000 */
.L_x_15:
[----:B--234-:R-:W-:Y:S01]  /*0e20*/  NOP ;  /* 0x0000000000007918 */ /* 0x01cfe20000000000 */
.L_x_16:
[----:B------:R-:W1:Y:S01]  /*0e30*/  S2UR UR7, SR_CTAID.X ;  /* 0x00000000000779c3 */ /* 0x000e620000002500 */
[----:B------:R-:W-:-:S05]  /*0e40*/  CS2R.32 R82, SR_CgaSize ;  /* 0x0000000000527805 */ /* 0x000fca0000008a00 */
[----:B------:R-:W-:-:S05]  /*0e50*/  IMAD R82, R82, -0xa0, RZ ;  /* 0xffffff6052527824 */ /* 0x000fca00078e02ff */
[----:B------:R-:W-:-:S14]  /*0e60*/  R2UR UR5, R82 ;  /* 0x00000000520572ca */ /* 0x000fdc00000e0000 */
[----:B------:R-:W2:Y:S01]  /*0e70*/  LDCU UR5, c[0x0][UR5+0x2b0] ;  /* 0x00005600050577ac */ /* 0x000ea20008000800 */
[----:B------:R-:W-:-:S05]  /*0e80*/  CS2R.32 R82, SR_CgaSize ;  /* 0x0000000000527805 */ /* 0x000fca0000008a00 */
[----:B------:R-:W-:-:S05]  /*0e90*/  IMAD R82, R82, -0xa0, RZ ;  /* 0xffffff6052527824 */ /* 0x000fca00078e02ff */
[----:B------:R-:W-:-:S14]  /*0ea0*/  R2UR UR4, R82 ;  /* 0x00000000520472ca */ /* 0x000fdc00000e0000 */
[----:B------:R-:W3:Y:S01]  /*0eb0*/  LDCU UR4, c[0x0][UR4+0x2b4] ;  /* 0x00005680040477ac */ /* 0x000ee20008000800 */
[----:B------:R-:W4:Y:S01]  /*0ec0*/  S2UR UR8, SR_CTAID.Y ;  /* 0x00000000000879c3 */ /* 0x000f220000002600 */
[----:B------:R-:W-:-:S05]  /*0ed0*/  CS2R.32 R82, SR_CgaSize ;  /* 0x0000000000527805 */ /* 0x000fca0000008a00 */
[----:B------:R-:W-:-:S05]  /*0ee0*/  IMAD R82, R82, -0xa0, RZ ;  /* 0xffffff6052527824 */ /* 0x000fca00078e02ff */
[----:B------:R-:W-:-:S14]  /*0ef0*/  R2UR UR9, R82 ;  /* 0x00000000520972ca */ /* 0x000fdc00000e0000 */
[----:B------:R-:W3:Y:S01]  /*0f00*/  LDCU UR9, c[0x0][UR9+0x2a0] ;  /* 0x00005400090977ac */ /* 0x000ee20008000800 */
[----:B------:R-:W3:Y:S01]  /*0f10*/  LDCU UR21, c[0x0][0xb24] ;  /* 0x00016480ff1577ac */ /* 0x000ee20008000800 */
[----:B------:R-:W1:Y:S01]  /*0f20*/  S2UR UR36, SR_CTAID.Z ;  /* 0x00000000002479c3 */ /* 0x000e620000002700 */
[----:B------:R-:W-:-:S05]  /*0f30*/  CS2R.32 R82, SR_CgaSize ;  /* 0x0000000000527805 */ /* 0x000fca0000008a00 */
[----:B------:R-:W-:-:S05]  /*0f40*/  IMAD R82, R82, -0xa0, RZ ;  /* 0xffffff6052527824 */ /* 0x000fca00078e02ff */
[----:B------:R-:W-:-:S14]  /*0f50*/  R2UR UR63, R82 ;  /* 0x00000000523f72ca */ /* 0x000fdc00000e0000 */
[----:B------:R-:W3:Y:S01]  /*0f60*/  LDCU UR63, c[0x0][UR63+0x2a4] ;  /* 0x000054803f3f77ac */ /* 0x000ee20008000800 */
[----:B------:R-:W3:Y:S01]  /*0f70*/  LDCU UR42, c[0x0][0xb24] ;  /* 0x00016480ff2a77ac */ /* 0x000ee20008000800 */
[----:B-1----:R-:W-:Y:S01]  /*0f80*/  I2FP.F32.U32 R3, UR7 ;  /* 0x0000000700037c45 */ /* 0x002fe20008201000 */
[----:B------:R-:W1:Y:S04]  /*0f90*/  LDCU UR27, c[0x0][0xb30] ;  /* 0x00016600ff1b77ac */ /* 0x000e680008000800 */
[----:B--2---:R-:W-:Y:S01]  /*0fa0*/  FMUL R3, R3, UR5 ;  /* 0x0000000503037c20 */ /* 0x004fe20008400000 */
[----:B------:R-:W-:Y:S01]  /*0fb0*/  USHF.L.U32 UR29, UR47, 0xa, URZ ;  /* 0x0000000a2f1d7899 */ /* 0x000fe200080006ff */
[----:B----4-:R-:W-:Y:S01]  /*0fc0*/  I2FP.F32.U32 R2, UR8 ;  /* 0x0000000800027c45 */ /* 0x010fe20008201000 */
[----:B---3--:R-:W-:-:S03]  /*0fd0*/  UISETP.GE.AND UP2, UPT, UR21, 0x1, UPT ;  /* 0x000000011500788c */ /* 0x008fc6000bf46270 */
[----:B------:R-:W2:Y:S01]  /*0fe0*/  F2I.U32.TRUNC.NTZ R3, R3 ;  /* 0x0000000300037305 */ /* 0x000ea2000020f000 */
[----:B------:R-:W-:Y:S01]  /*0ff0*/  UMOV UR16, UR7 ;  /* 0x0000000700107c82 */ /* 0x000fe20008000000 */
[----:B------:R-:W-:Y:S01]  /*1000*/  FMUL R2, R2, UR4 ;  /* 0x0000000402027c20 */ /* 0x000fe20008400000 */
[----:B------:R-:W-:-:S05]  /*1010*/  UMOV UR20, UR8 ;  /* 0x0000000800147c82 */ /* 0x000fca0008000000 */
[----:B------:R-:W3:Y:S01]  /*1020*/  F2I.U32.TRUNC.NTZ R2, R2 ;  /* 0x0000000200027305 */ /* 0x000ee2000020f000 */
[----:B--2---:R-:W-:Y:S02]  /*1030*/  R2UR UR4, R3 ;  /* 0x00000000030472ca */ /* 0x004fe400000e0000 */
[----:B---3--:R-:W-:Y:S02]  /*1040*/  R2UR UR6, R2 ;  /* 0x00000000020672ca */ /* 0x008fe400000e0000 */
[----:B------:R-:W-:-:S09]  /*1050*/  PRMT R2, RZ, 0x7610, R2 ;  /* 0x00007610ff027816 */ /* 0x000fd20000000002 */
[----:B------:R-:W-:-:S04]  /*1060*/  UIADD3 UR5, UPT, UPT, -UR4, URZ, URZ ;  /* 0x000000ff04057290 */ /* 0x000fc8000fffe1ff */
[----:B------:R-:W-:Y:S02]  /*1070*/  UIMAD UR5, UR9, UR5, UR7 ;  /* 0x00000005090572a4 */ /* 0x000fe4000f8e0207 */
[----:B------:R-:W-:-:S04]  /*1080*/  UIADD3 UR4, UPT, UPT, -UR6, URZ, URZ ;  /* 0x000000ff06047290 */ /* 0x000fc8000fffe1ff */
[----:B------:R-:W-:Y:S01]  /*1090*/  IMAD.U32 R82, RZ, RZ, UR5 ;  /* 0x00000005ff527e24 */ /* 0x000fe2000f8e00ff */
[----:B------:R-:W-:Y:S01]  /*10a0*/  UIMAD UR63, UR63, UR4, UR8 ;  /* 0x000000043f3f72a4 */ /* 0x000fe2000f8e0208 */
[----:B-1----:R-:W-:Y:S11]  /*10b0*/  BRA.U UP4, `(.L_x_17) ;  /* 0x00000001047c7547 */ /* 0x002ff6000b800000 */
[----:B------:R-:W-:Y:S01]  /*10c0*/  UISETP.NE.AND UP0, UPT, UR63, 0x1, UPT ;  /* 0x000000013f00788c */ /* 0x000fe2000bf05270 */
[----:B------:R-:W-:Y:S01]  /*10d0*/  R2UR UR8, R82 ;  /* 0x00000000520872ca */ /* 0x000fe200000e0000 */
[----:B------:R-:W-:Y:S02]  /*10e0*/  UISETP.NE.AND UP1, UPT, UR63, 0x2, UPT ;  /* 0x000000023f00788c */ /* 0x000fe4000bf25270 */
[----:B------:R-:W-:Y:S02]  /*10f0*/  USEL UR5, URZ, 0x2, UP0 ;  /* 0x00000002ff057887 */ /* 0x000fe40008000000 */
[----:B------:R-:W-:Y:S02]  /*1100*/  UISETP.NE.AND UP0, UPT, UR63, 0x3, UPT ;  /* 0x000000033f00788c */ /* 0x000fe4000bf05270 */
[----:B------:R-:W-:Y:S02]  /*1110*/  USEL UR4, URZ, 0x4, UP1 ;  /* 0x00000004ff047887 */ /* 0x000fe40008800000 */
[----:B------:R-:W-:-:S02]  /*1120*/  UISETP.NE.AND UP1, UPT, UR63, 0x4, UPT ;  /* 0x000000043f00788c */ /* 0x000fc4000bf25270 */
[----:B------:R-:W-:Y:S02]  /*1130*/  USEL UR7, URZ, 0x8, UP0 ;  /* 0x00000008ff077887 */ /* 0x000fe40008000000 */
[----:B------:R-:W-:Y:S02]  /*1140*/  UISETP.NE.AND UP0, UPT, UR63, 0x5, UPT ;  /* 0x000000053f00788c */ /* 0x000fe4000bf05270 */
[----:B------:R-:W-:Y:S02]  /*1150*/  USEL UR6, URZ, 0x10, UP1 ;  /* 0x00000010ff067887 */ /* 0x000fe40008800000 */
[----:B------:R-:W-:Y:S02]  /*1160*/  UISETP.NE.AND UP1, UPT, UR63, 0x6, UPT ;  /* 0x000000063f00788c */ /* 0x000fe4000bf25270 */
[----:B------:R-:W-:Y:S02]  /*1170*/  USEL UR11, URZ, 0x20, UP0 ;  /* 0x00000020ff0b7887 */ /* 0x000fe40008000000 */
[----:B------:R-:W-:-:S02]  /*1180*/  UISETP.NE.AND UP0, UPT, UR63, 0x7, UPT ;  /* 0x000000073f00788c */ /* 0x000fc4000bf05270 */
[----:B------:R-:W-:Y:S02]  /*1190*/  USEL UR12, URZ, 0x40, UP1 ;  /* 0x00000040ff0c7887 */ /* 0x000fe40008800000 */
[----:B------:R-:W-:Y:S02]  /*11a0*/  UISETP.NE.AND UP1, UPT, UR63, URZ, UPT ;  /* 0x000000ff3f00728c */ /* 0x000fe4000bf25270 */
[----:B------:R-:W-:Y:S02]  /*11b0*/  USEL UR13, URZ, 0x80, UP0 ;  /* 0x00000080ff0d7887 */ /* 0x000fe40008000000 */
[----:B------:R-:W-:Y:S02]  /*11c0*/  UISETP.NE.AND UP0, UPT, UR8, URZ, UPT ;  /* 0x000000ff0800728c */ /* 0x000fe4000bf05270 */
[----:B------:R-:W-:Y:S02]  /*11d0*/  UISETP.EQ.OR UP1, UPT, UR8, URZ, !UP1 ;  /* 0x000000ff0800728c */ /* 0x000fe4000cf22670 */
[----:B------:R-:W-:-:S02]  /*11e0*/  USEL UR9, UR5, 0x2, UP0 ;  /* 0x0000000205097887 */ /* 0x000fc40008000000 */
[----:B------:R-:W-:Y:S02]  /*11f0*/  USEL UR4, UR4, 0x4, UP0 ;  /* 0x0000000404047887 */ /* 0x000fe40008000000 */
[----:B------:R-:W-:Y:S02]  /*1200*/  USEL UR5, URZ, 0x1, !UP1 ;  /* 0x00000001ff057887 */ /* 0x000fe4000c800000 */
[----:B------:R-:W-:Y:S02]  /*1210*/  USEL UR10, UR7, 0x8, UP0 ;  /* 0x00000008070a7887 */ /* 0x000fe40008000000 */
[----:B------:R-:W-:Y:S02]  /*1220*/  USEL UR8, UR6, 0x10, UP0 ;  /* 0x0000001006087887 */ /* 0x000fe40008000000 */
[----:B------:R-:W-:Y:S02]  /*1230*/  UIADD3 UR4, UPT, UPT, UR4, UR9, UR5 ;  /* 0x0000000904047290 */ /* 0x000fe4000fffe005 */
[----:B------:R-:W-:-:S02]  /*1240*/  USEL UR7, UR11, 0x20, UP0 ;  /* 0x000000200b077887 */ /* 0x000fc40008000000 */
[----:B------:R-:W-:Y:S02]  /*1250*/  USEL UR6, UR12, 0x40, UP0 ;  /* 0x000000400c067887 */ /* 0x000fe40008000000 */
[----:B------:R-:W-:Y:S02]  /*1260*/  UIADD3 UR4, UPT, UPT, UR8, UR10, UR4 ;  /* 0x0000000a08047290 */ /* 0x000fe4000fffe004 */
[----:B------:R-:W-:Y:S02]  /*1270*/  USEL UR5, UR13, 0x80, UP0 ;  /* 0x000000800d057887 */ /* 0x000fe40008000000 */
[----:B------:R-:W-:-:S04]  /*1280*/  UIADD3 UR4, UPT, UPT, UR6, UR7, UR4 ;  /* 0x0000000706047290 */ /* 0x000fc8000fffe004 */
[----:B------:R-:W-:-:S06]  /*1290*/  UIADD3 UR4, UPT, UPT, UR4, UR5, URZ ;  /* 0x0000000504047290 */ /* 0x000fcc000fffe0ff */
[----:B------:R-:W-:Y:S02]  /*12a0*/  MOV R2, UR4 ;  /* 0x0000000400027c02 */ /* 0x000fe40008000f00 */
.L_x_17:
[----:B------:R-:W-:Y:S05]  /*12b0*/  BRA.U !UP2, `(.L_x_18) ;  /* 0x000000010ad47547 */ /* 0x000fea000b800000 */
[----:B------:R-:W1:Y:S01]  /*12c0*/  LDCU.128 UR12, c[0x0][0xb10] ;  /* 0x00016200ff0c77ac */ /* 0x000e620008000c00 */
[----:B------:R-:W2:Y:S01]  /*12d0*/  LDCU UR6, c[0x0][0x370] ;  /* 0x00006e00ff0677ac */ /* 0x000ea20008000800 */
[----:B------:R-:W3:Y:S01]  /*12e0*/  LDCU UR5, c[0x0][0x374] ;  /* 0x00006e80ff0577ac */ /* 0x000ee20008000800 */
[----:B------:R-:W4:Y:S01]  /*12f0*/  LDCU UR26, c[0x0][0xb0c] ;  /* 0x00016180ff1a77ac */ /* 0x000f220008000800 */
[----:B------:R-:W4:Y:S01]  /*1300*/  LDCU UR4, c[0x0][0xb20] ;  /* 0x00016400ff0477ac */ /* 0x000f220008000800 */
[----:B------:R-:W4:Y:S01]  /*1310*/  LDCU.64 UR8, c[0x0][0xb28] ;  /* 0x00016500ff0877ac */ /* 0x000f220008000a00 */
[----:B-1----:R-:W-:Y:S02]  /*1320*/  UISETP.NE.AND UP0, UPT, UR14, 0x1, UPT ;  /* 0x000000010e00788c */ /* 0x002fe4000bf05270 */
[----:B---3--:R-:W-:Y:S02]  /*1330*/  UIMAD.WIDE.U32 UR10, UR5, UR15, URZ ;  /* 0x0000000f050a72a5 */ /* 0x008fe4000f8e00ff */
[----:B--2---:R-:W-:-:S02]  /*1340*/  UIMAD.WIDE.U32 UR22, UR6, UR12, URZ ;  /* 0x0000000c061672a5 */ /* 0x004fc4000f8e00ff */
[----:B----4-:R-:W-:Y:S02]  /*1350*/  UISETP.NE.AND UP1, UPT, UR26, 0x1, UPT ;  /* 0x000000011a00788c */ /* 0x010fe4000bf25270 */
[----:B------:R-:W-:Y:S01]  /*1360*/  UISETP.NE.AND UP2, UPT, UR21, 0x1, UPT ;  /* 0x000000011500788c */ /* 0x000fe2000bf45270 */
[----:B------:R-:W-:Y:S02]  /*1370*/  UMOV UR10, UR11 ;  /* 0x0000000b000a7c82 */ /* 0x000fe40008000000 */
[----:B------:R-:W-:Y:S01]  /*1380*/  UMOV UR22, UR23 ;  /* 0x0000001700167c82 */ /* 0x000fe20008000000 */
[----:B------:R-:W-:Y:S02]  /*1390*/  @UP0 USHF.R.U32.HI UR5, URZ, UR4, UR10 ;  /* 0x00000004ff050299 */ /* 0x000fe4000801160a */
[----:B------:R-:W-:Y:S02]  /*13a0*/  UIMAD.WIDE.U32 UR24, UR20, UR15, URZ ;  /* 0x0000000f141872a5 */ /* 0x000fe4000f8e00ff */
[----:B------:R-:W-:-:S02]  /*13b0*/  UIMAD.WIDE.U32 UR10, UR5, UR8, URZ ;  /* 0x00000008050a72a5 */ /* 0x000fc4000f8e00ff */
[----:B------:R-:W-:Y:S02]  /*13c0*/  @UP1 USHF.R.U32.HI UR6, URZ, UR13, UR22 ;  /* 0x0000000dff061299 */ /* 0x000fe40008011616 */
[----:B------:R-:W-:Y:S02]  /*13d0*/  UIMAD.WIDE.U32 UR18, UR16, UR12, URZ ;  /* 0x0000000c101272a5 */ /* 0x000fe4000f8e00ff */
[----:B------:R-:W-:Y:S01]  /*13e0*/  UIMAD.WIDE.U32 UR22, UR6, UR8, URZ ;  /* 0x00000008061672a5 */ /* 0x000fe2000f8e00ff */
[----:B------:R-:W-:Y:S01]  /*13f0*/  UMOV UR24, UR25 ;  /* 0x0000001900187c82 */ /* 0x000fe20008000000 */
[----:B------:R-:W-:Y:S01]  /*1400*/  UMOV UR10, UR11 ;  /* 0x0000000b000a7c82 */ /* 0x000fe20008000000 */
[----:B------:R-:W-:Y:S02]  /*1410*/  USHF.R.U32.HI UR24, URZ, UR4, UR24 ;  /* 0x00000004ff187299 */ /* 0x000fe40008011618 */
[----:B------:R-:W-:Y:S02]  /*1420*/  @UP2 USHF.R.U32.HI UR5, URZ, UR9, UR10 ;  /* 0x00000009ff052299 */ /* 0x000fe4000801160a */
[----:B------:R-:W-:Y:S01]  /*1430*/  UMOV UR7, UR23 ;  /* 0x0000001700077c82 */ /* 0x000fe20008000000 */
[----:B------:R-:W-:Y:S01]  /*1440*/  UMOV UR18, UR19 ;  /* 0x0000001300127c82 */ /* 0x000fe20008000000 */
[----:B------:R-:W-:-:S02]  /*1450*/  @UP2 USHF.R.U32.HI UR6, URZ, UR9, UR7 ;  /* 0x00000009ff062299 */ /* 0x000fc40008011607 */
[----:B------:R-:W-:Y:S02]  /*1460*/  USHF.R.U32.HI UR13, URZ, UR13, UR18 ;  /* 0x0000000dff0d7299 */ /* 0x000fe40008011612 */
[----:B------:R-:W-:Y:S02]  /*1470*/  USEL UR4, UR20, UR24, !UP0 ;  /* 0x0000001814047287 */ /* 0x000fe4000c000000 */
[----:B------:R-:W-:Y:S02]  /*1480*/  UIMAD UR7, UR5, UR21, URZ ;  /* 0x00000015050772a4 */ /* 0x000fe4000f8e02ff */
[----:B------:R-:W-:Y:S02]  /*1490*/  USEL UR5, UR16, UR13, !UP1 ;  /* 0x0000000d10057287 */ /* 0x000fe4000c800000 */
[----:B------:R-:W-:Y:S02]  /*14a0*/  UIMAD UR12, UR6, UR21, URZ ;  /* 0x00000015060c72a4 */ /* 0x000fe4000f8e02ff */
[----:B------:R-:W-:-:S02]  /*14b0*/  UISETP.GE.AND UP0, UPT, UR4, UR7, UPT ;  /* 0x000000070400728c */ /* 0x000fc4000bf06270 */
[----:B------:R-:W-:Y:S02]  /*14c0*/  UIMAD.WIDE.U32 UR10, UR4, UR8, URZ ;  /* 0x00000008040a72a5 */ /* 0x000fe4000f8e00ff */
[----:B------:R-:W-:Y:S02]  /*14d0*/  UISETP.GE.OR UP0, UPT, UR5, UR12, UP0 ;  /* 0x0000000c0500728c */ /* 0x000fe40008706670 */
[----:B------:R-:W-:Y:S02]  /*14e0*/  UIMAD.WIDE.U32 UR12, UR5, UR8, URZ ;  /* 0x00000008050c72a5 */ /* 0x000fe4000f8e00ff */
[----:B------:R-:W-:Y:S01]  /*14f0*/  UIADD3 UR10, UPT, UPT, -UR4, URZ, URZ ;  /* 0x000000ff040a7290 */ /* 0x000fe2000fffe1ff */
[----:B------:R-:W-:Y:S01]  /*1500*/  UMOV UR8, UR11 ;  /* 0x0000000b00087c82 */ /* 0x000fe20008000000 */
[----:B------:R-:W-:Y:S02]  /*1510*/  UIADD3 UR11, UPT, UPT, -UR5, URZ, URZ ;  /* 0x000000ff050b7290 */ /* 0x000fe4000fffe1ff */
[----:B------:R-:W-:-:S03]  /*1520*/  USHF.R.U32.HI UR8, URZ, UR9, UR8 ;  /* 0x00000009ff087299 */ /* 0x000fc60008011608 */
[----:B------:R-:W-:Y:S01]  /*1530*/  @!UP0 UMOV UR7, UR13 ;  /* 0x0000000d00078c82 */ /* 0x000fe20008000000 */
[----:B------:R-:W-:Y:S02]  /*1540*/  UIMAD UR20, UR14, UR10, UR20 ;  /* 0x0000000a0e1472a4 */ /* 0x000fe4000f8e0214 */
[----:B------:R-:W-:Y:S02]  /*1550*/  USEL UR8, UR4, UR8, !UP2 ;  /* 0x0000000804087287 */ /* 0x000fe4000d000000 */
[----:B------:R-:W-:Y:S02]  /*1560*/  @!UP0 USHF.R.U32.HI UR7, URZ, UR9, UR7 ;  /* 0x00000009ff078299 */ /* 0x000fe40008011607 */
[----:B------:R-:W-:Y:S02]  /*1570*/  UIADD3 UR9, UPT, UPT, -UR8, URZ, URZ ;  /* 0x000000ff08097290 */ /* 0x000fe4000fffe1ff */
[----:B------:R-:W-:Y:S02]  /*1580*/  @!UP0 USEL UR7, UR5, UR7, !UP2 ;  /* 0x0000000705078287 */ /* 0x000fe4000d000000 */
[----:B------:R-:W-:-:S02]  /*1590*/  UIMAD UR9, UR21, UR9, UR4 ;  /* 0x00000009150972a4 */ /* 0x000fc4000f8e0204 */
[----:B------:R-:W-:Y:S02]  /*15a0*/  @!UP0 UIADD3 UR8, UPT, UPT, UR8, -UR7, URZ ;  /* 0x8000000708088290 */ /* 0x000fe4000fffe0ff */
[----:B------:R-:W-:Y:S02]  /*15b0*/  @!UP0 UIMAD UR6, UR9, UR6, UR7 ;  /* 0x00000006090682a4 */ /* 0x000fe4000f8e0207 */
[----:B------:R-:W-:Y:S02]  /*15c0*/  @!UP0 UIMAD UR4, UR8, UR21, UR5 ;  /* 0x00000015080482a4 */ /* 0x000fe4000f8e0205 */
[----:B------:R-:W-:Y:S02]  /*15d0*/  UIMAD UR16, UR26, UR11, UR16 ;  /* 0x0000000b1a1072a4 */ /* 0x000fe4000f8e0210 */
[----:B------:R-:W-:Y:S01]  /*15e0*/  UIMAD UR20, UR4, UR14, UR20 ;  /* 0x0000000e041472a4 */ /* 0x000fe2000f8e0214 */
[----:B------:R-:W-:Y:S02]  /*15f0*/  @!UP0 UMOV UR5, UR6 ;  /* 0x0000000600058c82 */ /* 0x000fe40008000000 */
[----:B------:R-:W-:-:S12]  /*1600*/  UIMAD UR16, UR5, UR26, UR16 ;  /* 0x0000001a051072a4 */ /* 0x000fd8000f8e0210 */
.L_x_18:
[----:B------:R-:W-:Y:S02]  /*1610*/  UISETP.NE.AND UP1, UPT, UR27, 0x1, UPT ;  /* 0x000000011b00788c */ /* 0x000fe4000bf25270 */
[----:B------:R-:W-:Y:S02]  /*1620*/  UISETP.NE.AND UP0, UPT, UR17, 0x2, UPT ;  /* 0x000000021100788c */ /* 0x000fe4000bf05270 */
[----:B------:R-:W-:-:S05]  /*1630*/  ULOP3.LUT UR29, UR29, 0x1c00, URZ, 0xc0, !UPT ;  /* 0x00001c001d1d7892 */ /* 0x000fca000f8ec0ff */
[----:B------:R-:W-:Y:S07]  /*1640*/  BRA.U UP1, `(.L_x_19) ;  /* 0x0000000101447547 */ /* 0x000fee000b800000 */
[----:B------:R-:W1:Y:S01]  /*1650*/  LDCU.128 UR8, c[0x0][0xb10] ;  /* 0x00016200ff0877ac */ /* 0x000e620008000c00 */
[----:B------:R-:W2:Y:S01]  /*1660*/  LDCU UR12, c[0x0][0xb0c] ;  /* 0x00016180ff0c77ac */ /* 0x000ea20008000800 */
[----:B------:R-:W3:Y:S01]  /*1670*/  LDCU UR13, c[0x0][0xb20] ;  /* 0x00016400ff0d77ac */ /* 0x000ee20008000800 */
[----:B-1----:R-:W-:Y:S02]  /*1680*/  UIMAD.WIDE.U32 UR6, UR16, UR8, URZ ;  /* 0x00000008100672a5 */ /* 0x002fe4000f8e00ff */
[----:B------:R-:W-:Y:S02]  /*1690*/  UIMAD.WIDE.U32 UR4, UR20, UR11, URZ ;  /* 0x0000000b140472a5 */ /* 0x000fe4000f8e00ff */
[----:B--2---:R-:W-:Y:S02]  /*16a0*/  UISETP.NE.AND UP2, UPT, UR12, 0x1, UPT ;  /* 0x000000010c00788c */ /* 0x004fe4000bf45270 */
[----:B------:R-:W-:Y:S01]  /*16b0*/  UISETP.NE.AND UP1, UPT, UR10, 0x1, UPT ;  /* 0x000000010a00788c */ /* 0x000fe2000bf25270 */
[----:B------:R-:W-:-:S02]  /*16c0*/  UMOV UR6, UR7 ;  /* 0x0000000700067c82 */ /* 0x000fc40008000000 */
[----:B------:R-:W-:Y:S01]  /*16d0*/  UMOV UR4, UR5 ;  /* 0x0000000500047c82 */ /* 0x000fe20008000000 */
[----:B------:R-:W-:Y:S02]  /*16e0*/  USHF.R.U32.HI UR6, URZ, UR9, UR6 ;  /* 0x00000009ff067299 */ /* 0x000fe40008011606 */
[----:B---3--:R-:W-:Y:S02]  /*16f0*/  USHF.R.U32.HI UR4, URZ, UR13, UR4 ;  /* 0x0000000dff047299 */ /* 0x008fe40008011604 */
[----:B------:R-:W-:Y:S02]  /*1700*/  USEL UR5, UR16, UR6, !UP2 ;  /* 0x0000000610057287 */ /* 0x000fe4000d000000 */
[----:B------:R-:W-:-:S04]  /*1710*/  USEL UR4, UR20, UR4, !UP1 ;  /* 0x0000000414047287 */ /* 0x000fc8000c800000 */
[----:B------:R-:W-:Y:S02]  /*1720*/  UIADD3 UR6, UPT, UPT, UR5, -UR4, URZ ;  /* 0x8000000405067290 */ /* 0x000fe4000fffe0ff */
[----:B------:R-:W-:Y:S02]  /*1730*/  UIADD3 UR4, UPT, UPT, -UR5, UR4, URZ ;  /* 0x0000000405047290 */ /* 0x000fe4000fffe1ff */
[----:B------:R-:W-:Y:S02]  /*1740*/  UIMAD UR20, UR6, UR10, UR20 ;  /* 0x0000000a061472a4 */ /* 0x000fe4000f8e0214 */
[----:B------:R-:W-:-:S12]  /*1750*/  UIMAD UR16, UR4, UR12, UR16 ;  /* 0x0000000c041072a4 */ /* 0x000fd8000f8e0210 */
.L_x_19:
[----:B------:R-:W-:Y:S05]  /*1760*/  BRA.U !UP5, `(.L_x_20) ;  /* 0x000000010d0c7547 */ /* 0x000fea000b800000 */
[----:B------:R-:W-:Y:S01]  /*1770*/  UCGABAR_WAIT ;  /* 0x0000000000007dc7 */ /* 0x000fe20008000000 */
[----:B------:R-:W-:Y:S01]  /*1780*/  CCTL.IVALL ;  /* 0x00000000ff00798f */ /* 0x000fe20002000000 */
[----:B------:R-:W-:Y:S05]  /*1790*/  BRA `(.L_x_21) ;  /* 0x0000000000047947 */ /* 0x000fea0003800000 */
.L_x_20:
[----:B------:R-:W-:Y:S06]  /*17a0*/  BAR.SYNC.DEFER_BLOCKING 0x0 ;  /* 0x0000000000007b1d */ /* 0x000fec0000010000 */
.L_x_21:
[----:B------:R-:W-:Y:S05]  /*17b0*/  BRA.U UP0, `(.L_x_22) ;  /* 0x00000015001c7547 */ /* 0x000fea000b800000 */
[----:B------:R-:W1:Y:S01]  /*17c0*/  LDCU UR6, c[0x0][0x38c] ;  /* 0x00007180ff0677ac */ /* 0x000e620008000800 */
[----:B------:R-:W-:Y:S01]  /*17d0*/  PLOP3.LUT P1, PT, PT, PT, UP3, 0x80, 0x8 ;  /* 0x000000000008781c */ /* 0x000fe20003f2f038 */
[----:B------:R-:W-:Y:S01]  /*17e0*/  IMAD.MOV.U32 R12, RZ, RZ, 0x1 ;  /* 0x00000001ff0c7424 */ /* 0x000fe200078e00ff */
[----:B------:R-:W-:Y:S01]  /*17f0*/  ISETP.EQ.OR P2, PT, R0, RZ, P3 ;  /* 0x000000ff0000720c */ /* 0x000fe20001f42670 */
[----:B------:R-:W-:Y:S01]  /*1800*/  UISETP.NE.AND UP1, UPT, UR17, URZ, UPT ;  /* 0x000000ff1100728c */ /* 0x000fe2000bf25270 */
[----:B------:R-:W-:Y:S02]  /*1810*/  PLOP3.LUT P1, PT, P1, PT, PT, 0x8, 0x80 ;  /* 0x000000000080781c */ /* 0x000fe40000f2e170 */
[----:B------:R-:W-:Y:S01]  /*1820*/  CS2R R10, SRZ ;  /* 0x00000000000a7805 */ /* 0x000fe2000001ff00 */
[----:B------:R-:W-:Y:S01]  /*1830*/  IMAD.MOV.U32 R9, RZ, RZ, RZ ;  /* 0x000000ffff097224 */ /* 0x000fe200078e00ff */
[----:B------:R-:W2:Y:S01]  /*1840*/  LDCU UR41, c[0x0][0x370] ;  /* 0x00006e00ff2977ac */ /* 0x000ea20008000800 */
[----:B------:R-:W-:Y:S01]  /*1850*/  IMAD.MOV.U32 R8, RZ, RZ, 0x1 ;  /* 0x00000001ff087424 */ /* 0x000fe200078e00ff */
[----:B------:R-:W-:Y:S01]  /*1860*/  USEL UR30, UR45, 0x2, UP1 ;  /* 0x000000022d1e7887 */ /* 0x000fe20008800000 */
[----:B------:R-:W3:Y:S01]  /*1870*/  LDCU.64 UR38, c[0x0][0x348] ;  /* 0x00006900ff2677ac */ /* 0x000ee20008000a00 */
[----:B-1----:R-:W-:-:S02]  /*1880*/  UIADD3 UR5, UPT, UPT, UR6, 0x3f, URZ ;  /* 0x0000003f06057890 */ /* 0x002fc4000fffe0ff */
[----:B------:R-:W-:Y:S02]  /*1890*/  USHF.R.U32.HI UR46, URZ, 0x6, UR29 ;  /* 0x00000006ff2e7899 */ /* 0x000fe4000801161d */
[----:B------:R-:W-:Y:S02]  /*18a0*/  USHF.R.S32.HI UR4, URZ, 0x1f, UR5 ;  /* 0x0000001fff047899 */ /* 0x000fe40008011405 */
[----:B------:R-:W-:Y:S02]  /*18b0*/  UIADD3 UR48, UPT, UPT, UR6, 0x7e, URZ ;  /* 0x0000007e06307890 */ /* 0x000fe4000fffe0ff */
[----:B------:R-:W-:Y:S01]  /*18c0*/  ULEA.HI UR4, UR4, UR5, URZ, 0x6 ;  /* 0x0000000504047291 */ /* 0x000fe2000f8f30ff */
[----:B------:R-:W1:Y:S03]  /*18d0*/  LDCU UR40, c[0x0][0x374] ;  /* 0x00006e80ff2877ac */ /* 0x000e660008000800 */
[----:B------:R-:W-:-:S02]  /*18e0*/  USHF.R.S32.HI UR44, URZ, 0x6, UR4 ;  /* 0x00000006ff2c7899 */ /* 0x000fc40008011404 */
[----:B------:R-:W-:Y:S02]  /*18f0*/  UIADD3 UR4, UPT, UPT, UR6, -0x1, URZ ;  /* 0xffffffff06047890 */ /* 0x000fe4000fffe0ff */
[----:B------:R-:W-:Y:S02]  /*1900*/  UISETP.LT.U32.AND UP0, UPT, UR44, 0x5, UPT ;  /* 0x000000052c00788c */ /* 0x000fe4000bf01070 */
[----:B------:R-:W-:Y:S02]  /*1910*/  UISETP.GE.U32.AND UP2, UPT, UR4, -0x7f, UPT ;  /* 0xffffff810400788c */ /* 0x000fe4000bf46070 */
[----:B------:R-:W-:Y:S01]  /*1920*/  USEL UR43, UR44, 0x5, UP0 ;  /* 0x000000052c2b7887 */ /* 0x000fe20008000000 */
[----:B------:R-:W-:-:S03]  /*1930*/  UMOV UR15, URZ ;  /* 0x000000ff000f7c82 */ /* 0x000fc60008000000 */
[----:B------:R-:W-:Y:S02]  /*1940*/  UIADD3 UR21, UPT, UPT, UR43, -0x1, URZ ;  /* 0xffffffff2b157890 */ /* 0x000fe4000fffe0ff */
[----:B------:R-:W-:-:S03]  /*1950*/  UIADD3 UR45, UPT, UPT, UR44, -UR43, URZ ;  /* 0x8000002b2c2d7290 */ /* 0x000fc6000fffe0ff */
[----:B------:R-:W-:-:S04]  /*1960*/  @UP2 UIADD3 UR21, UPT, UPT, UR43, URZ, URZ ;  /* 0x000000ff2b152290 */ /* 0x000fc8000fffe0ff */
[----:B-123--:R-:W-:-:S12]  /*1970*/  UIADD3 UR21, UPT, UPT, UR21, 0x1, URZ ;  /* 0x0000000115157890 */ /* 0x00efd8000fffe0ff */
.L_x_42:
[----:B------:R-:W-:Y:S01]  /*1980*/  UISETP.NE.AND UP0, UPT, UR47, URZ, UPT ;  /* 0x000000ff2f00728c */ /* 0x000fe2000bf05270 */
[----:B-1----:R-:W1:Y:S08]  /*1990*/  S2UR UR47, SR_CgaCtaId ;  /* 0x00000000002f79c3 */ /* 0x002e700000008800 */
[----:B------:R-:W-:Y:S05]  /*19a0*/  BRA.U UP0, `(.L_x_23) ;  /* 0x0000000100347547 */ /* 0x000fea000b800000 */
[----:B------:R-:W2:Y:S01]  /*19b0*/  S2R R0, SR_CgaCtaId ;  /* 0x0000000000007919 */ /* 0x000ea20000008800 */
[----:B------:R-:W-:Y:S02]  /*19c0*/  MOV R3, 0x400 ;  /* 0x0000040000037802 */ /* 0x000fe40000000f00 */
[----:B------:R-:W-:Y:S02]  /*19d0*/  SHF.L.U32 R2, R8, 0x1f, RZ ;  /* 0x0000001f08027819 */ /* 0x000fe400000006ff */
[----:B--2---:R-:W-:-:S05]  /*19e0*/  LEA R0, R0, R3, 0x18 ;  /* 0x0000000300007211 */ /* 0x004fca00078ec0ff */
[----:B------:R-:W-:-:S04]  /*19f0*/  IMAD R3, R9, 0x8, R0 ;  /* 0x0000000809037824 */ /* 0x000fc800078e0200 */
[----:B------:R-:W2:Y:S02]  /*1a00*/  SYNCS.PHASECHK.TRANS64.TRYWAIT P0, [R3+URZ+0x110], R2 ;  /* 0x00011002030075a7 */ /* 0x000ea400080011ff */
[----:B--2---:R-:W-:Y:S05]  /*1a10*/  @!P0 BRA `(.L_x_24) ;  /* 0x0000007c00288947 */ /* 0x004fea0003800000 */
.L_x_139:
[----:B------:R-:W-:Y:S01]  /*1a20*/  VIADD R9, R9, 0x1 ;  /* 0x0000000109097836 */ /* 0x000fe20000000000 */
[----:B------:R2:W-:Y:S04]  /*1a30*/  SYNCS.ARRIVE.TRANS64.A1T0 RZ, [R3+URZ+0x100], RZ ;  /* 0x000100ff03ff79a7 */ /* 0x0005e800081000ff */
[----:B------:R-:W-:-:S04]  /*1a40*/  ISETP.NE.AND P0, PT, R9, 0x2, PT ;  /* 0x000000020900780c */ /* 0x000fc80003f05270 */
[----:B------:R-:W-:Y:S02]  /*1a50*/  SEL R9, R9, RZ, P0 ;  /* 0x000000ff09097207 */ /* 0x000fe40000000000 */
[----:B--2---:R-:W-:-:S04]  /*1a60*/  SEL R3, RZ, 0x1, P0 ;  /* 0x00000001ff037807 */ /* 0x004fc80000000000 */
[----:B------:R-:W-:-:S07]  /*1a70*/  LOP3.LUT R8, R8, R3, RZ, 0x3c, !PT ;  /* 0x0000000308087212 */ /* 0x000fce00078e3cff */
.L_x_23:
[----:B------:R-:W-:Y:S01]  /*1a80*/  UMOV UR13, 0x400 ;  /* 0x00000400000d7882 */ /* 0x000fe20000000000 */
[----:B------:R-:W-:Y:S01]  /*1a90*/  SHF.L.U32 R0, R12, 0x1f, RZ ;  /* 0x0000001f0c007819 */ /* 0x000fe200000006ff */
[----:B-1----:R-:W-:Y:S02]  /*1aa0*/  ULEA UR13, UR47, UR13, 0x18 ;  /* 0x0000000d2f0d7291 */ /* 0x002fe4000f8ec0ff */
[----:B------:R-:W-:Y:S02]  /*1ab0*/  UISETP.GE.U32.AND UP0, UPT, UR48, 0x7f, UPT ;  /* 0x0000007f3000788c */ /* 0x000fe4000bf06070 */
[----:B------:R-:W-:Y:S02]  /*1ac0*/  ULEA UR4, UR15, UR13, 0x3 ;  /* 0x0000000d0f047291 */ /* 0x000fe4000f8e18ff */
[----:B------:R-:W-:Y:S02]  /*1ad0*/  USHF.L.U32 UR18, UR20, 0x7, URZ ;  /* 0x0000000714127899 */ /* 0x000fe400080006ff */
[----:B------:R-:W-:Y:S01]  /*1ae0*/  ULEA UR35, UR16, UR46, 0x7 ;  /* 0x0000002e10237291 */ /* 0x000fe2000f8e38ff */
[----:B------:R-:W-:-:S04]  /*1af0*/  UMOV UR7, URZ ;  /* 0x000000ff00077c82 */ /* 0x000fc80008000000 */
[----:B------:R1:W2:Y:S01]  /*1b00*/  SYNCS.PHASECHK.TRANS64.TRYWAIT P0, [UR4+0x28], R0 ;  /* 0x00002800ff0075a7 */ /* 0x0002a20008001104 */
[----:B------:R-:W-:Y:S06]  /*1b10*/  BRA.U !UP0, `(.L_x_25) ;  /* 0x0000000108d87547 */ /* 0x000fec000b800000 */
[----:B------:R-:W-:Y:S01]  /*1b20*/  UIADD3 UR10, UPT, UPT, UR18, 0x40, URZ ;  /* 0x00000040120a7890 */ /* 0x000fe2000fffe0ff */
[----:B------:R-:W-:Y:S01]  /*1b30*/  UMOV UR14, URZ ;  /* 0x000000ff000e7c82 */ /* 0x000fe20008000000 */
[----:B------:R-:W-:-:S10]  /*1b40*/  UMOV UR4, UR15 ;  /* 0x0000000f00047c82 */ /* 0x000fd40008000000 */
.L_x_31:
[----:B------:R-:W-:Y:S01]  /*1b50*/  ULEA UR33, UR4, UR13, 0x3 ;  /* 0x0000000d04217291 */ /* 0x000fe2000f8e18ff */
[----:B--2---:R-:W-:Y:S01]  /*1b60*/  @!P3 MOV R2, 0x8000 ;  /* 0x000080000002b802 */ /* 0x004fe20000000f00 */
[----:B--234-:R-:W-:Y:S10]  /*1b70*/  @P0 BRA `(.L_x_26) ;  /* 0x00000000000c0947 */ /* 0x01cff40003800000 */
[----:B------:R-:W-:-:S04]  /*1b80*/  SHF.L.U32 R3, R12, 0x1f, RZ ;  /* 0x0000001f0c037819 */ /* 0x000fc800000006ff */
[----:B------:R-:W2:Y:S02]  /*1b90*/  SYNCS.PHASECHK.TRANS64.TRYWAIT P0, [UR33+0x28], R3 ;  /* 0x00002803ff0075a7 */ /* 0x000ea40008001121 */
[----:B--2---:R-:W-:Y:S05]  /*1ba0*/  @!P0 BRA `(.L_x_27) ;  /* 0x0000007800d88947 */ /* 0x004fea0003800000 */
.L_x_26:
[----:B------:R2:W-:Y:S01]  /*1bb0*/  @!P3 SYNCS.ARRIVE.TRANS64 RZ, [UR33], R2 ;  /* 0x00000002ffffb9a7 */ /* 0x0005e20008000021 */
[----:B------:R-:W-:-:S04]  /*1bc0*/  ULOP3.LUT UR5, UR30, 0x2, URZ, 0xfc, !UPT ;  /* 0x000000021e057892 */ /* 0x000fc8000f8efcff */
[----:B------:R-:W-:-:S09]  /*1bd0*/  UISETP.NE.AND UP0, UPT, UR5, 0x2, UPT ;  /* 0x000000020500788c */ /* 0x000fd2000bf05270 */
[----:B------:R-:W-:Y:S05]  /*1be0*/  BRA.U UP0, `(.L_x_28) ;  /* 0x0000000100047547 */ /* 0x000fea000b800000 */
[----:B------:R-:W-:Y:S05]  /*1bf0*/  BPT.TRAP 0x1 ;  /* 0x000000040000795c */ /* 0x000fea0000300000 */
.L_x_28:
[----:B------:R-:W-:Y:S04]  /*1c00*/  BSSY.RECONVERGENT B0, `(.L_x_29) ;  /* 0x0000003000007945 */ /* 0x000fe80003800200 */
[----:B------:R-:W-:Y:S05]  /*1c10*/  @P2 BRA `(.L_x_30) ;  /* 0x0000000000042947 */ /* 0x000fea0003800000 */
[----:B------:R-:W-:Y:S05]  /*1c20*/  BPT.TRAP 0x1 ;  /* 0x000000040000795c */ /* 0x000fea0000300000 */
.L_x_30:
[----:B------:R-:W-:Y:S05]  /*1c30*/  BSYNC.RECONVERGENT B0 ;  /* 0x0000000000007941 */ /* 0x000fea0003800200 */
.L_x_29:
[----:B------:R-:W-:Y:S02]  /*1c40*/  UIADD3 UR5, UPT, UPT, UR4, 0x1, URZ ;  /* 0x0000000104057890 */ /* 0x000fe4000fffe0ff */
[----:B------:R-:W-:Y:S02]  /*1c50*/  USHF.L.U32 UR4, UR4, 0xe, URZ ;  /* 0x0000000e04047899 */ /* 0x000fe400080006ff */
[----:B------:R-:W-:Y:S02]  /*1c60*/  UISETP.NE.AND UP0, UPT, UR5, 0x5, UPT ;  /* 0x000000050500788c */ /* 0x000fe4000bf05270 */
[----:B------:R-:W-:Y:S02]  /*1c70*/  USHF.L.U32 UR34, UR14, 0x6, URZ ;  /* 0x000000060e227899 */ /* 0x000fe400080006ff */
[----:B------:R-:W-:Y:S02]  /*1c80*/  USEL UR6, URZ, 0x1, UP0 ;  /* 0x00000001ff067887 */ /* 0x000fe40008000000 */
[----:B------:R-:W-:-:S02]  /*1c90*/  USEL UR15, UR5, URZ, UP0 ;  /* 0x000000ff050f7287 */ /* 0x000fc40008000000 */
[----:B------:R-:W-:Y:S02]  /*1ca0*/  UIADD3 UR14, UPT, UPT, UR14, 0x1, URZ ;  /* 0x000000010e0e7890 */ /* 0x000fe4000fffe0ff */
[----:B------:R-:W-:Y:S01]  /*1cb0*/  LOP3.LUT R12, R12, UR6, RZ, 0x3c, !PT ;  /* 0x000000060c0c7c12 */ /* 0x000fe2000f8e3cff */
[----:B------:R-:W-:Y:S02]  /*1cc0*/  UIADD3 UR6, UP0, UPT, UR38, 0x180, URZ ;  /* 0x0000018026067890 */ /* 0x000fe4000ff1e0ff */
[----:B------:R-:W-:Y:S01]  /*1cd0*/  UIADD3 UR22, UP1, UPT, UR38, 0x80, URZ ;  /* 0x0000008026167890 */ /* 0x000fe2000ff3e0ff */
[----:B-1----:R-:W-:Y:S01]  /*1ce0*/  SHF.L.U32 R0, R12, 0x1f, RZ ;  /* 0x0000001f0c007819 */ /* 0x002fe200000006ff */
[----:B------:R-:W-:Y:S02]  /*1cf0*/  ULEA UR32, UR29, UR4, 0x1 ;  /* 0x000000041d207291 */ /* 0x000fe4000f8e08ff */
[----:B------:R-:W-:Y:S02]  /*1d00*/  ULEA UR5, UR15, UR13, 0x3 ;  /* 0x0000000d0f057291 */ /* 0x000fe4000f8e18ff */
[----:B------:R-:W-:-:S02]  /*1d10*/  UIADD3 UR4, UPT, UPT, UR13, UR4, URZ ;  /* 0x000000040d047290 */ /* 0x000fc4000fffe0ff */
[----:B------:R-:W-:Y:S02]  /*1d20*/  UIADD3.X UR7, UPT, UPT, URZ, UR39, URZ, UP0, !UPT ;  /* 0x00000027ff077290 */ /* 0x000fe400087fe4ff */
[----:B------:R-:W-:Y:S02]  /*1d30*/  UISETP.NE.AND UP0, UPT, UR14, UR21, UPT ;  /* 0x000000150e00728c */ /* 0x000fe4000bf05270 */
[----:B------:R-:W-:Y:S01]  /*1d40*/  UIADD3.X UR23, UPT, UPT, URZ, UR39, URZ, UP1, !UPT ;  /* 0x00000027ff177290 */ /* 0x000fe20008ffe4ff */
[----:B------:R3:W4:Y:S01]  /*1d50*/  SYNCS.PHASECHK.TRANS64.TRYWAIT P0, [UR5+0x28], R0 ;  /* 0x00002800ff0075a7 */ /* 0x0007220008001105 */
[----:B------:R-:W-:Y:S02]  /*1d60*/  UIADD3 UR32, UPT, UPT, UR13, 0x8400, UR32 ;  /* 0x000084000d207890 */ /* 0x000fe4000fffe020 */
[----:B------:R-:W-:Y:S02]  /*1d70*/  UIADD3 UR16, UPT, UPT, UR4, 0x1c400, URZ ;  /* 0x0001c40004107890 */ /* 0x000fe4000fffe0ff */
[----:B------:R-:W-:Y:S01]  /*1d80*/  UIADD3 UR8, UPT, UPT, UR4, 0x1e400, URZ ;  /* 0x0001e40004087890 */ /* 0x000fe2000fffe0ff */
[----:B------:R-:W-:Y:S01]  /*1d90*/  UMOV UR5, 0xff0000 ;  /* 0x00ff000000057882 */ /* 0x000fe20000000000 */
[----:B------:R-:W-:Y:S01]  /*1da0*/  UMOV UR24, 0x0 ;  /* 0x0000000000187882 */ /* 0x000fe20000000000 */
[----:B------:R-:W-:Y:S01]  /*1db0*/  UMOV UR25, 0x10000000 ;  /* 0x1000000000197882 */ /* 0x000fe20000000000 */
[----:B------:R-:W-:Y:S01]  /*1dc0*/  UMOV UR17, UR33 ;  /* 0x0000002100117c82 */ /* 0x000fe20008000000 */
[----:B------:R-:W-:Y:S01]  /*1dd0*/  UMOV UR20, UR36 ;  /* 0x0000002400147c82 */ /* 0x000fe20008000000 */
[----:B------:R-:W-:Y:S01]  /*1de0*/  UMOV UR19, UR34 ;  /* 0x0000002200137c82 */ /* 0x000fe20008000000 */
[----:B------:R-:W-:Y:S01]  /*1df0*/  UMOV UR12, UR36 ;  /* 0x00000024000c7c82 */ /* 0x000fe20008000000 */
[----:B------:R-:W-:Y:S01]  /*1e00*/  UMOV UR9, UR33 ;  /* 0x0000002100097c82 */ /* 0x000fe20008000000 */
[----:B------:R-:W-:Y:S01]  /*1e10*/  UMOV UR11, UR34 ;  /* 0x00000022000b7c82 */ /* 0x000fe20008000000 */
[----:B------:R-:W-:Y:S01]  /*1e20*/  UTMALDG.3D.MULTICAST [UR32], [UR22], UR5, desc[UR24] ;  /* 0x00001820160073b4 */ /* 0x000fe20008011805 */
[----:B------:R-:W-:Y:S01]  /*1e30*/  UMOV UR4, UR15 ;  /* 0x0000000f00047c82 */ /* 0x000fe20008000000 */
[----:B------:R-:W-:Y:S01]  /*1e40*/  UTMALDG.3D [UR16], [UR6], desc[UR24] ;  /* 0x00001810060075b4 */ /* 0x000fe20008011000 */
[----:B------:R1:W-:Y:S02]  /*1e50*/  UTMALDG.3D [UR8], [UR6], desc[UR24] ;  /* 0x00001808060075b4 */ /* 0x0003e40008011000 */
[----:B-1----:R-:W-:Y:S01]  /*1e60*/  UMOV UR7, UR21 ;  /* 0x0000001500077c82 */ /* 0x002fe20008000000 */
[----:B------:R-:W-:Y:S05]  /*1e70*/  BRA.U UP0, `(.L_x_31) ;  /* 0xfffffffd00347547 */ /* 0x000fea000b83ffff */
.L_x_25:
[----:B------:R-:W-:Y:S01]  /*1e80*/  ULEA UR4, UR15, UR13, 0x3 ;  /* 0x0000000d0f047291 */ /* 0x000fe2000f8e18ff */
[----:B-1-3--:R-:W-:Y:S01]  /*1e90*/  SHF.L.U32 R0, R12, 0x1f, RZ ;  /* 0x0000001f0c007819 */ /* 0x00afe200000006ff */
[----:B------:R-:W-:Y:S01]  /*1ea0*/  @!P1 SYNCS.ARRIVE.TRANS64.A1T0 RZ, [UR13+0x98], RZ ;  /* 0x000098ffffff99a7 */ /* 0x000fe2000810000d */
[----:B------:R-:W-:-:S06]  /*1eb0*/  UISETP.GT.AND UP0, UPT, UR44, UR43, UPT ;  /* 0x0000002b2c00728c */ /* 0x000fcc000bf04270 */
[----:B--2-4-:R1:W2:Y:S03]  /*1ec0*/  SYNCS.PHASECHK.TRANS64.TRYWAIT P0, [UR4+0x28], R0 ;  /* 0x00002800ff0075a7 */ /* 0x0142a60008001104 */
[----:B------:R-:W-:Y:S05]  /*1ed0*/  BRA.U !UP0, `(.L_x_32) ;  /* 0x0000000108dc7547 */ /* 0x000fea000b800000 */
[----:B------:R-:W-:Y:S02]  /*1ee0*/  UIADD3 UR14, UPT, UPT, UR45, UR7, URZ ;  /* 0x000000072d0e7290 */ /* 0x000fe4000fffe0ff */
[----:B------:R-:W-:Y:S01]  /*1ef0*/  UIADD3 UR10, UPT, UPT, UR18, 0x40, URZ ;  /* 0x00000040120a7890 */ /* 0x000fe2000fffe0ff */
[----:B------:R-:W-:-:S11]  /*1f00*/  UMOV UR4, UR15 ;  /* 0x0000000f00047c82 */ /* 0x000fd60008000000 */
.L_x_38:
[----:B------:R-:W-:Y:S01]  /*1f10*/  ULEA UR25, UR4, UR13, 0x3 ;  /* 0x0000000d04197291 */ /* 0x000fe2000f8e18ff */
[----:B--2---:R-:W-:Y:S01]  /*1f20*/  @!P3 MOV R2, 0x8000 ;  /* 0x000080000002b802 */ /* 0x004fe20000000f00 */
[----:B--2-4-:R-:W-:Y:S10]  /*1f30*/  @P0 BRA `(.L_x_33) ;  /* 0x00000000000c0947 */ /* 0x014ff40003800000 */
[----:B------:R-:W-:-:S04]  /*1f40*/  SHF.L.U32 R3, R12, 0x1f, RZ ;  /* 0x0000001f0c037819 */ /* 0x000fc800000006ff */
[----:B------:R-:W2:Y:S02]  /*1f50*/  SYNCS.PHASECHK.TRANS64.TRYWAIT P0, [UR25+0x28], R3 ;  /* 0x00002803ff0075a7 */ /* 0x000ea40008001119 */
[----:B--2---:R-:W-:Y:S05]  /*1f60*/  @!P0 BRA `(.L_x_34) ;  /* 0x0000007800008947 */ /* 0x004fea0003800000 */
.L_x_33:
[----:B------:R2:W-:Y:S01]  /*1f70*/  @!P3 SYNCS.ARRIVE.TRANS64 RZ, [UR25], R2 ;  /* 0x00000002ffffb9a7 */ /* 0x0005e20008000019 */
[----:B------:R-:W-:-:S04]  /*1f80*/  ULOP3.LUT UR5, UR30, 0x2, URZ, 0xfc, !UPT ;  /* 0x000000021e057892 */ /* 0x000fc8000f8efcff */
[----:B------:R-:W-:-:S09]  /*1f90*/  UISETP.NE.AND UP0, UPT, UR5, 0x2, UPT ;  /* 0x000000020500788c */ /* 0x000fd2000bf05270 */
[----:B------:R-:W-:Y:S05]  /*1fa0*/  BRA.U UP0, `(.L_x_35) ;  /* 0x0000000100047547 */ /* 0x000fea000b800000 */
[----:B------:R-:W-:Y:S05]  /*1fb0*/  BPT.TRAP 0x1 ;  /* 0x000000040000795c */ /* 0x000fea0000300000 */
.L_x_35:
[----:B------:R-:W-:Y:S04]  /*1fc0*/  BSSY.RECONVERGENT B0, `(.L_x_36) ;  /* 0x0000003000007945 */ /* 0x000fe80003800200 */
[----:B------:R-:W-:Y:S05]  /*1fd0*/  @P2 BRA `(.L_x_37) ;  /* 0x0000000000042947 */ /* 0x000fea0003800000 */
[----:B------:R-:W-:Y:S05]  /*1fe0*/  BPT.TRAP 0x1 ;  /* 0x000000040000795c */ /* 0x000fea0000300000 */
.L_x_37:
[----:B------:R-:W-:Y:S05]  /*1ff0*/  BSYNC.RECONVERGENT B0 ;  /* 0x0000000000007941 */ /* 0x000fea0003800200 */
.L_x_36:
[----:B------:R-:W-:Y:S02]  /*2000*/  UIADD3 UR5, UPT, UPT, UR4, 0x1, URZ ;  /* 0x0000000104057890 */ /* 0x000fe4000fffe0ff */
[----:B------:R-:W-:Y:S02]  /*2010*/  USHF.L.U32 UR26, UR7, 0x6, URZ ;  /* 0x00000006071a7899 */ /* 0x000fe400080006ff */
[----:B------:R-:W-:Y:S02]  /*2020*/  UISETP.NE.AND UP0, UPT, UR5, 0x5, UPT ;  /* 0x000000050500788c */ /* 0x000fe4000bf05270 */
[----:B------:R-:W-:Y:S02]  /*2030*/  UIADD3 UR7, UPT, UPT, UR7, 0x1, URZ ;  /* 0x0000000107077890 */ /* 0x000fe4000fffe0ff */
[----:B------:R-:W-:Y:S02]  /*2040*/  USEL UR6, URZ, 0x1, UP0 ;  /* 0x00000001ff067887 */ /* 0x000fe40008000000 */
[----:B------:R-:W-:-:S02]  /*2050*/  USEL UR15, UR5, URZ, UP0 ;  /* 0x000000ff050f7287 */ /* 0x000fc40008000000 */
[----:B------:R-:W-:Y:S02]  /*2060*/  UIADD3 UR22, UP1, UPT, UR38, 0x80, URZ ;  /* 0x0000008026167890 */ /* 0x000fe4000ff3e0ff */
[----:B------:R-:W-:Y:S01]  /*2070*/  ULEA UR5, UR15, UR13, 0x3 ;  /* 0x0000000d0f057291 */ /* 0x000fe2000f8e18ff */
[----:B------:R-:W-:Y:S01]  /*2080*/  LOP3.LUT R12, R12, UR6, RZ, 0x3c, !PT ;  /* 0x000000060c0c7c12 */ /* 0x000fe2000f8e3cff */
[----:B------:R-:W-:Y:S01]  /*2090*/  UIADD3.X UR23, UPT, UPT, URZ, UR39, URZ, UP1, !UPT ;  /* 0x00000027ff177290 */ /* 0x000fe20008ffe4ff */
[----:B------:R-:W-:Y:S02]  /*20a0*/  UMOV UR6, 0xff0000 ;  /* 0x00ff000000067882 */ /* 0x000fe40000000000 */
[----:B-1----:R-:W-:Y:S01]  /*20b0*/  SHF.L.U32 R0, R12, 0x1f, RZ ;  /* 0x0000001f0c007819 */ /* 0x002fe200000006ff */
[----:B------:R-:W-:Y:S01]  /*20c0*/  UMOV UR32, 0x0 ;  /* 0x0000000000207882 */ /* 0x000fe20000000000 */
[----:B------:R-:W-:Y:S01]  /*20d0*/  UMOV UR33, 0x10000000 ;  /* 0x1000000000217882 */ /* 0x000fe20000000000 */
[----:B------:R-:W-:Y:S01]  /*20e0*/  UMOV UR27, UR35 ;  /* 0x00000023001b7c82 */ /* 0x000fe20008000000 */
[----:B------:R3:W4:Y:S01]  /*20f0*/  SYNCS.PHASECHK.TRANS64.TRYWAIT P0, [UR5+0x28], R0 ;  /* 0x00002800ff0075a7 */ /* 0x0007220008001105 */
[----:B------:R-:W-:-:S02]  /*2100*/  USHF.L.U32 UR5, UR4, 0xe, URZ ;  /* 0x0000000e04057899 */ /* 0x000fc400080006ff */
[----:B------:R-:W-:Y:S02]  /*2110*/  UIADD3 UR4, UP0, UPT, UR38, 0x180, URZ ;  /* 0x0000018026047890 */ /* 0x000fe4000ff1e0ff */
[----:B------:R-:W-:Y:S02]  /*2120*/  ULEA UR24, UR29, UR5, 0x1 ;  /* 0x000000051d187291 */ /* 0x000fe4000f8e08ff */
[----:B------:R-:W-:Y:S02]  /*2130*/  UIADD3 UR5, UPT, UPT, UR13, UR5, URZ ;  /* 0x000000050d057290 */ /* 0x000fe4000fffe0ff */
[----:B------:R-:W-:Y:S02]  /*2140*/  UIADD3 UR24, UPT, UPT, UR13, 0x8400, UR24 ;  /* 0x000084000d187890 */ /* 0x000fe4000fffe018 */
[----:B------:R-:W-:Y:S02]  /*2150*/  UIADD3 UR16, UPT, UPT, UR5, 0x1c400, URZ ;  /* 0x0001c40005107890 */ /* 0x000fe4000fffe0ff */
[----:B------:R-:W-:-:S02]  /*2160*/  UIADD3 UR8, UPT, UPT, UR5, 0x1e400, URZ ;  /* 0x0001e40005087890 */ /* 0x000fc4000fffe0ff */
[----:B------:R-:W-:Y:S02]  /*2170*/  UIADD3.X UR5, UPT, UPT, URZ, UR39, URZ, UP0, !UPT ;  /* 0x00000027ff057290 */ /* 0x000fe400087fe4ff */
[----:B------:R-:W-:Y:S01]  /*2180*/  UISETP.NE.AND UP0, UPT, UR7, UR14, UPT ;  /* 0x0000000e0700728c */ /* 0x000fe2000bf05270 */
        /* <DEDUP_REMOVED lines=11> */
[----:B---3--:R-:W-:Y:S05]  /*2240*/  BRA.U UP0, `(.L_x_38) ;  /* 0xfffffffd00307547 */ /* 0x008fea000b83ffff */
.L_x_32:
[C---:B------:R-:W-:Y:S01]  /*2250*/  LEA R3, R11.reuse, UR13, 0x3 ;  /* 0x0000000d0b037c11 */ /* 0x040fe2000f8e18ff */
[----:B------:R-:W-:Y:S01]  /*2260*/  NOP ;  /* 0x0000000000007918 */ /* 0x000fe20000000000 */
[----:B-1----:R-:W-:Y:S02]  /*2270*/  SHF.L.U32 R0, R10, 0x1f, RZ ;  /* 0x0000001f0a007819 */ /* 0x002fe400000006ff */
[----:B------:R-:W-:Y:S02]  /*2280*/  LEA R5, R11, UR13, 0x4 ;  /* 0x0000000d0b057c11 */ /* 0x000fe4000f8e20ff */
[----:B--2-4-:R-:W1:Y:S02]  /*2290*/  SYNCS.PHASECHK.TRANS64.TRYWAIT P0, [R3+URZ+0xa0], R0 ;  /* 0x0000a000030075a7 */ /* 0x014e6400080011ff */
[----:B-1----:R-:W-:Y:S05]  /*22a0*/  @!P0 BRA `(.L_x_39) ;  /* 0x0000007400488947 */ /* 0x002fea0003800000 */
.L_x_142:
[----:B------:R-:W2:Y:S01]  /*22b0*/  LDS.128 R4, [R5+0x130] ;  /* 0x0001300005047984 */ /* 0x000ea20000000c00 */
[----:B------:R-:W-:Y:S01]  /*22c0*/  UISETP.GE.AND UP0, UPT, UR42, 0x1, UPT ;  /* 0x000000012a00788c */ /* 0x000fe2000bf06270 */
[----:B------:R-:W-:Y:S01]  /*22d0*/  @!PT LDS RZ, [RZ] ;  /* 0x00000000fffff984 */ /* 0x000fe20000000800 */
[----:B------:R-:W-:Y:S01]  /*22e0*/  @!PT LDS RZ, [RZ] ;  /* 0x00000000fffff984 */ /* 0x000fe20000000800 */
[----:B------:R-:W-:Y:S01]  /*22f0*/  @!PT LDS RZ, [RZ] ;  /* 0x00000000fffff984 */ /* 0x000fe20000000800 */
[----:B------:R-:W-:Y:S01]  /*2300*/  @!PT LDS RZ, [RZ] ;  /* 0x00000000fffff984 */ /* 0x000fe20000000800 */
[----:B------:R3:W-:Y:S06]  /*2310*/  MEMBAR.ALL.CTA ;  /* 0x0000000000007992 */ /* 0x0007ec0000008000 */
[----:B---3--:R-:W3:Y:S01]  /*2320*/  FENCE.VIEW.ASYNC.S ;  /* 0x00000000000073c6 */ /* 0x008ee20000000000 */
[----:B--2---:R-:W-:-:S13]  /*2330*/  LOP3.LUT P0, RZ, R6, 0x1, RZ, 0xc0, !PT ;  /* 0x0000000106ff7812 */ /* 0x004fda000780c0ff */
[----:B---3--:R-:W-:Y:S01]  /*2340*/  VOTEU.ANY UP1, P0 ;  /* 0x0000000000ff7886 */ /* 0x008fe20000020100 */
[----:B------:R-:W-:-:S13]  /*2350*/  PLOP3.LUT P0, PT, PT, PT, UP1, 0x80, 0x8 ;  /* 0x000000000008781c */ /* 0x000fda0003f0f018 */
[----:B-1----:R-:W-:Y:S02]  /*2360*/  @P0 LOP3.LUT R0, R5, 0xffff, RZ, 0xc0, !PT ;  /* 0x0000ffff05000812 */ /* 0x002fe400078ec0ff */
[----:B------:R-:W-:Y:S02]  /*2370*/  @P0 MOV R2, R4 ;  /* 0x0000000400020202 */ /* 0x000fe40000000f00 */
[----:B------:R-:W-:Y:S01]  /*2380*/  @P0 R2UR UR5, R0 ;  /* 0x00000000000502ca */ /* 0x000fe200000e0000 */
[----:B------:R-:W-:Y:S01]  /*2390*/  VIADD R0, R3, 0xb0 ;  /* 0x000000b003007836 */ /* 0x000fe20000000000 */
[----:B------:R-:W-:Y:S02]  /*23a0*/  @P0 SHF.R.U32.HI R4, RZ, 0x10, R5 ;  /* 0x00000010ff040819 */ /* 0x000fe40000011605 */
[----:B------:R-:W-:Y:S02]  /*23b0*/  @P0 R2UR UR6, R2 ;  /* 0x00000000020602ca */ /* 0x000fe400000e0000 */
[----:B------:R-:W-:-:S02]  /*23c0*/  PRMT R0, RZ, 0x654, R0 ;  /* 0x00000654ff007816 */ /* 0x000fc40000000000 */
[----:B------:R-:W-:Y:S02]  /*23d0*/  @P0 R2UR UR4, R4 ;  /* 0x00000000040402ca */ /* 0x000fe400000e0000 */
[----:B------:R1:W-:Y:S03]  /*23e0*/  SYNCS.ARRIVE.TRANS64.RED.A1T0 RZ, [R0+URZ], RZ ;  /* 0x000000ff00ff79a7 */ /* 0x0003e600081004ff */
[----:B------:R-:W-:-:S04]  /*23f0*/  @UP1 UMOV UR31, UR5 ;  /* 0x00000005001f1c82 */ /* 0x000fc80008000000 */
[----:B------:R-:W-:-:S04]  /*2400*/  @UP1 UMOV UR37, UR6 ;  /* 0x0000000600251c82 */ /* 0x000fc80008000000 */
[----:B------:R-:W-:Y:S01]  /*2410*/  @UP1 UMOV UR36, UR4 ;  /* 0x0000000400241c82 */ /* 0x000fe20008000000 */
[----:B------:R-:W-:Y:S05]  /*2420*/  BRA.U !UP0, `(.L_x_40) ;  /* 0x0000000108d47547 */ /* 0x000fea000b800000 */
[----:B------:R-:W2:Y:S01]  /*2430*/  LDCU.128 UR16, c[0x0][0xb10] ;  /* 0x00016200ff1077ac */ /* 0x000ea20008000c00 */
[----:B------:R-:W3:Y:S01]  /*2440*/  LDCU UR12, c[0x0][0xb20] ;  /* 0x00016400ff0c77ac */ /* 0x000ee20008000800 */
[----:B------:R-:W4:Y:S01]  /*2450*/  LDCU UR14, c[0x0][0xb0c] ;  /* 0x00016180ff0e77ac */ /* 0x000f220008000800 */
[----:B------:R-:W1:Y:S01]  /*2460*/  LDCU.64 UR8, c[0x0][0xb28] ;  /* 0x00016500ff0877ac */ /* 0x000e620008000a00 */
[----:B------:R-:W-:Y:S02]  /*2470*/  UISETP.NE.AND UP3, UPT, UR42, 0x1, UPT ;  /* 0x000000012a00788c */ /* 0x000fe4000bf65270 */
[----:B--2---:R-:W-:Y:S02]  /*2480*/  UIMAD.WIDE.U32 UR6, UR40, UR19, URZ ;  /* 0x00000013280672a5 */ /* 0x004fe4000f8e00ff */
[----:B------:R-:W-:Y:S02]  /*2490*/  UIMAD.WIDE.U32 UR4, UR41, UR16, URZ ;  /* 0x00000010290472a5 */ /* 0x000fe4000f8e00ff */
[----:B------:R-:W-:-:S02]  /*24a0*/  UISETP.NE.AND UP0, UPT, UR18, 0x1, UPT ;  /* 0x000000011200788c */ /* 0x000fc4000bf05270 */
[----:B------:R-:W-:Y:S01]  /*24b0*/  UIMAD.WIDE.U32 UR24, UR31, UR19, URZ ;  /* 0x000000131f1872a5 */ /* 0x000fe2000f8e00ff */
[----:B------:R-:W-:Y:S02]  /*24c0*/  UMOV UR6, UR7 ;  /* 0x0000000700067c82 */ /* 0x000fe40008000000 */
[----:B------:R-:W-:Y:S01]  /*24d0*/  UMOV UR4, UR5 ;  /* 0x0000000500047c82 */ /* 0x000fe20008000000 */
[----:B---3--:R-:W-:Y:S02]  /*24e0*/  USHF.R.U32.HI UR6, URZ, UR12, UR6 ;  /* 0x0000000cff067299 */ /* 0x008fe40008011606 */
[----:B----4-:R-:W-:Y:S02]  /*24f0*/  UISETP.NE.AND UP2, UPT, UR14, 0x1, UPT ;  /* 0x000000010e00788c */ /* 0x010fe4000bf45270 */
[----:B------:R-:W-:Y:S02]  /*2500*/  USHF.R.U32.HI UR4, URZ, UR17, UR4 ;  /* 0x00000011ff047299 */ /* 0x000fe40008011604 */
[----:B------:R-:W-:-:S02]  /*2510*/  USEL UR5, UR40, UR6, !UP0 ;  /* 0x0000000628057287 */ /* 0x000fc4000c000000 */
[----:B------:R-:W-:Y:S02]  /*2520*/  USEL UR6, UR41, UR4, !UP2 ;  /* 0x0000000429067287 */ /* 0x000fe4000d000000 */
[----:B-1----:R-:W-:Y:S01]  /*2530*/  UIMAD.WIDE.U32 UR10, UR5, UR8, URZ ;  /* 0x00000008050a72a5 */ /* 0x002fe2000f8e00ff */
[----:B------:R-:W-:Y:S01]  /*2540*/  UMOV UR4, UR25 ;  /* 0x0000001900047c82 */ /* 0x000fe20008000000 */
[----:B------:R-:W-:Y:S02]  /*2550*/  UIMAD.WIDE.U32 UR22, UR37, UR16, URZ ;  /* 0x00000010251672a5 */ /* 0x000fe4000f8e00ff */
[----:B------:R-:W-:-:S03]  /*2560*/  UIMAD.WIDE.U32 UR24, UR6, UR8, URZ ;  /* 0x00000008061872a5 */ /* 0x000fc6000f8e00ff */
[----:B------:R-:W-:Y:S01]  /*2570*/  UMOV UR10, UR11 ;  /* 0x0000000b000a7c82 */ /* 0x000fe20008000000 */
[----:B------:R-:W-:Y:S02]  /*2580*/  USHF.R.U32.HI UR4, URZ, UR12, UR4 ;  /* 0x0000000cff047299 */ /* 0x000fe40008011604 */
[----:B------:R-:W-:Y:S01]  /*2590*/  @UP3 USHF.R.U32.HI UR5, URZ, UR9, UR10 ;  /* 0x00000009ff053299 */ /* 0x000fe2000801160a */
[----:B------:R-:W-:Y:S01]  /*25a0*/  UMOV UR22, UR23 ;  /* 0x0000001700167c82 */ /* 0x000fe20008000000 */
[----:B------:R-:W-:Y:S01]  /*25b0*/  UMOV UR24, UR25 ;  /* 0x0000001900187c82 */ /* 0x000fe20008000000 */
[----:B------:R-:W-:Y:S02]  /*25c0*/  USHF.R.U32.HI UR17, URZ, UR17, UR22 ;  /* 0x00000011ff117299 */ /* 0x000fe40008011616 */
[----:B------:R-:W-:Y:S02]  /*25d0*/  USEL UR4, UR31, UR4, !UP0 ;  /* 0x000000041f047287 */ /* 0x000fe4000c000000 */
[----:B------:R-:W-:-:S02]  /*25e0*/  @UP3 USHF.R.U32.HI UR6, URZ, UR9, UR24 ;  /* 0x00000009ff063299 */ /* 0x000fc40008011618 */
[----:B------:R-:W-:Y:S02]  /*25f0*/  UIMAD UR7, UR42, UR5, URZ ;  /* 0x000000052a0772a4 */ /* 0x000fe4000f8e02ff */
[----:B------:R-:W-:Y:S02]  /*2600*/  USEL UR5, UR37, UR17, !UP2 ;  /* 0x0000001125057287 */ /* 0x000fe4000d000000 */
[----:B------:R-:W-:Y:S02]  /*2610*/  UIMAD UR10, UR42, UR6, URZ ;  /* 0x000000062a0a72a4 */ /* 0x000fe4000f8e02ff */
[----:B------:R-:W-:Y:S02]  /*2620*/  UISETP.GE.AND UP0, UPT, UR4, UR7, UPT ;  /* 0x000000070400728c */ /* 0x000fe4000bf06270 */
[----:B------:R-:W-:Y:S02]  /*2630*/  UIMAD.WIDE.U32 UR16, UR4, UR8, URZ ;  /* 0x00000008041072a5 */ /* 0x000fe4000f8e00ff */
[----:B------:R-:W-:-:S02]  /*2640*/  UISETP.GE.OR UP0, UPT, UR5, UR10, UP0 ;  /* 0x0000000a0500728c */ /* 0x000fc40008706670 */
        /* <DEDUP_REMOVED lines=19> */
.L_x_40:
[----:B------:R-:W2:Y:S02]  /*2780*/  LDCU UR4, c[0x0][0xb30] ;  /* 0x00016600ff0477ac */ /* 0x000ea40008000800 */
[----:B--2---:R-:W-:-:S09]  /*2790*/  UISETP.NE.AND UP0, UPT, UR4, 0x1, UPT ;  /* 0x000000010400788c */ /* 0x004fd2000bf05270 */
[----:B------:R-:W-:Y:S05]  /*27a0*/  BRA.U UP0, `(.L_x_41) ;  /* 0x0000000100447547 */ /* 0x000fea000b800000 */
[----:B------:R-:W2:Y:S01]  /*27b0*/  LDCU.128 UR8, c[0x0][0xb10] ;  /* 0x00016200ff0877ac */ /* 0x000ea20008000c00 */
[----:B------:R-:W3:Y:S01]  /*27c0*/  LDCU UR12, c[0x0][0xb0c] ;  /* 0x00016180ff0c77ac */ /* 0x000ee20008000800 */
[----:B------:R-:W4:Y:S01]  /*27d0*/  LDCU UR14, c[0x0][0xb20] ;  /* 0x00016400ff0e77ac */ /* 0x000f220008000800 */
[----:B--2---:R-:W-:Y:S02]  /*27e0*/  UIMAD.WIDE.U32 UR6, UR37, UR8, URZ ;  /* 0x00000008250672a5 */ /* 0x004fe4000f8e00ff */
[----:B------:R-:W-:Y:S02]  /*27f0*/  UIMAD.WIDE.U32 UR4, UR31, UR11, URZ ;  /* 0x0000000b1f0472a5 */ /* 0x000fe4000f8e00ff */
[----:B---3--:R-:W-:Y:S02]  /*2800*/  UISETP.NE.AND UP2, UPT, UR12, 0x1, UPT ;  /* 0x000000010c00788c */ /* 0x008fe4000bf45270 */
[----:B------:R-:W-:Y:S01]  /*2810*/  UISETP.NE.AND UP0, UPT, UR10, 0x1, UPT ;  /* 0x000000010a00788c */ /* 0x000fe2000bf05270 */
[----:B------:R-:W-:-:S02]  /*2820*/  UMOV UR6, UR7 ;  /* 0x0000000700067c82 */ /* 0x000fc40008000000 */
[----:B------:R-:W-:Y:S01]  /*2830*/  UMOV UR4, UR5 ;  /* 0x0000000500047c82 */ /* 0x000fe20008000000 */
[----:B------:R-:W-:Y:S02]  /*2840*/  USHF.R.U32.HI UR9, URZ, UR9, UR6 ;  /* 0x00000009ff097299 */ /* 0x000fe40008011606 */
[----:B----4-:R-:W-:Y:S02]  /*2850*/  USHF.R.U32.HI UR4, URZ, UR14, UR4 ;  /* 0x0000000eff047299 */ /* 0x010fe40008011604 */
[----:B------:R-:W-:Y:S02]  /*2860*/  USEL UR5, UR37, UR9, !UP2 ;  /* 0x0000000925057287 */ /* 0x000fe4000d000000 */
[----:B------:R-:W-:-:S04]  /*2870*/  USEL UR4, UR31, UR4, !UP0 ;  /* 0x000000041f047287 */ /* 0x000fc8000c000000 */
[----:B------:R-:W-:Y:S02]  /*2880*/  UIADD3 UR6, UPT, UPT, UR5, -UR4, URZ ;  /* 0x8000000405067290 */ /* 0x000fe4000fffe0ff */
[----:B------:R-:W-:Y:S02]  /*2890*/  UIADD3 UR4, UPT, UPT, -UR5, UR4, URZ ;  /* 0x0000000405047290 */ /* 0x000fe4000fffe1ff */
[----:B------:R-:W-:Y:S02]  /*28a0*/  UIMAD UR31, UR6, UR10, UR31 ;  /* 0x0000000a061f72a4 */ /* 0x000fe4000f8e021f */
[----:B------:R-:W-:-:S12]  /*28b0*/  UIMAD UR37, UR4, UR12, UR37 ;  /* 0x0000000c042572a4 */ /* 0x000fd8000f8e0225 */
.L_x_41:
[----:B------:R-:W-:Y:S01]  /*28c0*/  VIADD R11, R11, 0x1 ;  /* 0x000000010b0b7836 */ /* 0x000fe20000000000 */
[----:B------:R-:W-:Y:S01]  /*28d0*/  R2UR UR4, R82 ;  /* 0x00000000520472ca */ /* 0x000fe200000e0000 */
[----:B------:R-:W-:Y:S01]  /*28e0*/  UIADD3 UR20, UPT, UPT, UR31, UR63, URZ ;  /* 0x0000003f1f147290 */ /* 0x000fe2000fffe0ff */
[----:B------:R-:W-:Y:S02]  /*28f0*/  PLOP3.LUT P1, PT, PT, PT, PT, 0x80, 0x8 ;  /* 0x000000000008781c */ /* 0x000fe40003f2f070 */
[----:B------:R-:W-:-:S04]  /*2900*/  ISETP.NE.AND P0, PT, R11, 0x2, PT ;  /* 0x000000020b00780c */ /* 0x000fc80003f05270 */
[----:B------:R-:W-:Y:S02]  /*2910*/  SEL R3, RZ, 0x1, P0 ;  /* 0x00000001ff037807 */ /* 0x000fe40000000000 */
[----:B------:R-:W-:Y:S02]  /*2920*/  SEL R11, R11, RZ, P0 ;  /* 0x000000ff0b0b7207 */ /* 0x000fe40000000000 */
[----:B------:R-:W-:Y:S01]  /*2930*/  LOP3.LUT R10, R10, R3, RZ, 0x3c, !PT ;  /* 0x000000030a0a7212 */ /* 0x000fe200078e3cff */
[----:B------:R-:W-:Y:S01]  /*2940*/  UIADD3 UR16, UPT, UPT, UR37, UR4, URZ ;  /* 0x0000000425107290 */ /* 0x000fe2000fffe0ff */
[----:B------:R-:W-:Y:S11]  /*2950*/  BRA.U UP1, `(.L_x_42) ;  /* 0xfffffff101087547 */ /* 0x000ff6000b83ffff */
[----:B------:R-:W-:Y:S01]  /*2960*/  UIADD3 UR13, UPT, UPT, UR13, 0x28, URZ ;  /* 0x000000280d0d7890 */ /* 0x000fe2000fffe0ff */
[----:B------:R-:W-:-:S03]  /*2970*/  SHF.L.U32 R3, R12, 0x1f, RZ ;  /* 0x0000001f0c037819 */ /* 0x000fc600000006ff */
[----:B------:R-:W-:-:S09]  /*2980*/  ULEA UR4, UR15, UR13, 0x3 ;  /* 0x0000000d0f047291 */ /* 0x000fd2000f8e18ff */
[----:B------:R-:W2:Y:S02]  /*2990*/  SYNCS.PHASECHK.TRANS64.TRYWAIT P0, [UR4], R3 ;  /* 0x00000003ff0075a7 */ /* 0x000ea40008001104 */
[----:B--2---:R-:W-:Y:S05]  /*29a0*/  @!P0 BRA `(.L_x_43) ;  /* 0x0000006c009c8947 */ /* 0x004fea0003800000 */
.L_x_144:
[----:B------:R-:W-:-:S04]  /*29b0*/  UIADD3 UR4, UPT, UPT, UR15, 0x1, URZ ;  /* 0x000000010f047890 */ /* 0x000fc8000fffe0ff */
[----:B------:R-:W-:-:S04]  /*29c0*/  UISETP.NE.AND UP0, UPT, UR4, 0x5, UPT ;  /* 0x000000050400788c */ /* 0x000fc8000bf05270 */
[----:B------:R-:W-:Y:S02]  /*29d0*/  USEL UR6, URZ, 0x1, UP0 ;  /* 0x00000001ff067887 */ /* 0x000fe40008000000 */
[----:B------:R-:W-:-:S04]  /*29e0*/  USEL UR4, UR4, URZ, UP0 ;  /* 0x000000ff04047287 */ /* 0x000fc80008000000 */
[----:B------:R-:W-:Y:S01]  /*29f0*/  ULEA UR5, UR4, UR13, 0x3 ;  /* 0x0000000d04057291 */ /* 0x000fe2000f8e18ff */
[----:B------:R-:W-:-:S04]  /*2a00*/  LOP3.LUT R2, R12, UR6, RZ, 0x3c, !PT ;  /* 0x000000060c027c12 */ /* 0x000fc8000f8e3cff */
[----:B-1----:R-:W-:-:S04]  /*2a10*/  SHF.L.U32 R3, R2, 0x1f, RZ ;  /* 0x0000001f02037819 */ /* 0x002fc800000006ff */
[----:B------:R-:W1:Y:S02]  /*2a20*/  SYNCS.PHASECHK.TRANS64.TRYWAIT P0, [UR5], R3 ;  /* 0x00000003ff0075a7 */ /* 0x000e640008001105 */
[----:B-1----:R-:W-:Y:S05]  /*2a30*/  @!P0 BRA `(.L_x_44) ;  /* 0x0000006c00908947 */ /* 0x002fea0003800000 */
.L_x_146:
        /* <DEDUP_REMOVED lines=9> */
.L_x_148:
        /* <DEDUP_REMOVED lines=9> */
.L_x_150:
[----:B------:R-:W-:-:S04]  /*2b60*/  UIADD3 UR4, UPT, UPT, UR4, 0x1, URZ ;  /* 0x0000000104047890 */ /* 0x000fc8000fffe0ff */
[----:B------:R-:W-:-:S04]  /*2b70*/  UISETP.NE.AND UP0, UPT, UR4, 0x5, UPT ;  /* 0x000000050400788c */ /* 0x000fc8000bf05270 */
[----:B------:R-:W-:Y:S02]  /*2b80*/  USEL UR5, URZ, 0x1, UP0 ;  /* 0x00000001ff057887 */ /* 0x000fe40008000000 */
[----:B------:R-:W-:-:S04]  /*2b90*/  USEL UR4, UR4, URZ, UP0 ;  /* 0x000000ff04047287 */ /* 0x000fc80008000000 */
[----:B------:R-:W-:Y:S01]  /*2ba0*/  ULEA UR4, UR4, UR13, 0x3 ;  /* 0x0000000d04047291 */ /* 0x000fe2000f8e18ff */
[----:B-1----:R-:W-:-:S04]  /*2bb0*/  LOP3.LUT R3, R2, UR5, RZ, 0x3c, !PT ;  /* 0x0000000502037c12 */ /* 0x002fc8000f8e3cff */
[----:B------:R-:W-:Y:S01]  /*2bc0*/  SHF.L.U32 R3, R3, 0x1f, RZ ;  /* 0x0000001f03037819 */ /* 0x000fe200000006ff */
[----:B------:R-:W-:-:S07]  /*2bd0*/  IMAD.U32 R0, RZ, RZ, UR4 ;  /* 0x00000004ff007e24 */ /* 0x000fce000f8e00ff */
.L_x_47:
[----:B-1----:R1:W2:Y:S02]  /*2be0*/  SYNCS.PHASECHK.TRANS64.TRYWAIT P0, [R0+URZ], R3 ;  /* 0x00000003000075a7 */ /* 0x0022a400080011ff */
[----:B--2---:R-:W-:Y:S05]  /*2bf0*/  @!P0 NANOSLEEP.SYNCS 0x989680 ;  /* 0x009896800000895d */ /* 0x004fea0003900000 */
[----:B------:R-:W2:Y:S02]  /*2c00*/  @!P0 SYNCS.PHASECHK.TRANS64 P0, [R0+URZ], R3 ;  /* 0x00000003000085a7 */ /* 0x000ea400080010ff */
[----:B--2---:R-:W-:Y:S05]  /*2c10*/  @P0 EXIT ;  /* 0x000000000000094d */ /* 0x004fea0003800000 */
[----:B------:R-:W-:Y:S05]  /*2c20*/  BRA `(.L_x_47) ;  /* 0xfffffffc00ec7947 */ /* 0x000fea000383ffff */
.L_x_22:
[----:B------:R-:W-:-:S04]  /*2c30*/  UISETP.NE.AND UP0, UPT, UR47, URZ, UPT ;  /* 0x000000ff2f00728c */ /* 0x000fc8000bf05270 */
[----:B------:R-:W-:-:S09]  /*2c40*/  UISETP.NE.OR UP0, UPT, UR17, 0x1, UP0 ;  /* 0x000000011100788c */ /* 0x000fd20008705670 */
[----:B------:R-:W-:Y:S05]  /*2c50*/  BRA.U UP0, `(.L_x_48) ;  /* 0x0000000500487547 */ /* 0x000fea000b800000 */
[----:B------:R-:W-:Y:S01]  /*2c60*/  ISETP.GE.U32.AND P2, PT, R0, 0x8, PT ;  /* 0x000000080000780c */ /* 0x000fe20003f46070 */
[----:B------:R-:W-:Y:S01]  /*2c70*/  IMAD.MOV.U32 R12, RZ, RZ, 0x1 ;  /* 0x00000001ff0c7424 */ /* 0x000fe200078e00ff */
[----:B------:R-:W-:Y:S02]  /*2c80*/  CS2R R10, SRZ ;  /* 0x00000000000a7805 */ /* 0x000fe4000001ff00 */
[----:B------:R-:W-:Y:S01]  /*2c90*/  CS2R R8, SRZ ;  /* 0x0000000000087805 */ /* 0x000fe2000001ff00 */
[----:B------:R-:W-:Y:S01]  /*2ca0*/  UMOV UR6, 0x400 ;  /* 0x0000040000067882 */ /* 0x000fe20000000000 */
[----:B------:R-:W-:Y:S01]  /*2cb0*/  UMOV UR5, URZ ;  /* 0x000000ff00057c82 */ /* 0x000fe20008000000 */
[----:B------:R-:W-:-:S12]  /*2cc0*/  ULEA UR6, UR47, UR6, 0x18 ;  /* 0x000000062f067291 */ /* 0x000fd8000f8ec0ff */
.L_x_52:
[----:B------:R-:W-:Y:S02]  /*2cd0*/  LEA R2, R8, UR6, 0x3 ;  /* 0x0000000608027c11 */ /* 0x000fe4000f8e18ff */
[----:B------:R-:W-:-:S03]  /*2ce0*/  SHF.L.U32 R5, R9, 0x1f, RZ ;  /* 0x0000001f09057819 */ /* 0x000fc600000006ff */
[----:B------:R-:W-:Y:S01]  /*2cf0*/  VIADD R4, R2, 0x110 ;  /* 0x0000011002047836 */ /* 0x000fe20000000000 */
[----:B------:R-:W1:Y:S02]  /*2d00*/  SYNCS.PHASECHK.TRANS64.TRYWAIT P0, [R2+URZ+0x100], R5 ;  /* 0x00010005020075a7 */ /* 0x000e6400080011ff */
[----:B-1----:R-:W-:Y:S05]  /*2d10*/  @!P0 BRA `(.L_x_49) ;  /* 0x0000006c00208947 */ /* 0x002fea0003800000 */
.L_x_151:
[----:B------:R-:W-:Y:S01]  /*2d20*/  ULEA UR4, UR5, UR6, 0x3 ;  /* 0x0000000605047291 */ /* 0x000fe2000f8e18ff */
[----:B------:R-:W-:Y:S02]  /*2d30*/  PRMT R4, RZ, 0x654, R4 ;  /* 0x00000654ff047816 */ /* 0x000fe40000000004 */
[----:B-1----:R-:W-:Y:S01]  /*2d40*/  SHF.L.U32 R5, R12, 0x1f, RZ ;  /* 0x0000001f0c057819 */ /* 0x002fe200000006ff */
[----:B------:R-:W-:Y:S01]  /*2d50*/  UIADD3 UR7, UPT, UPT, UR4, 0xa0, URZ ;  /* 0x000000a004077890 */ /* 0x000fe2000fffe0ff */
[----:B------:R1:W-:Y:S05]  /*2d60*/  SYNCS.ARRIVE.TRANS64.RED.A1T0 RZ, [R4+URZ], RZ ;  /* 0x000000ff04ff79a7 */ /* 0x0003ea00081004ff */
[----:B------:R-:W-:Y:S01]  /*2d70*/  IMAD.U32 R7, RZ, RZ, UR7 ;  /* 0x00000007ff077e24 */ /* 0x000fe2000f8e00ff */
[----:B------:R-:W2:Y:S04]  /*2d80*/  SYNCS.PHASECHK.TRANS64.TRYWAIT P0, [UR4+0xb0], R5 ;  /* 0x0000b005ff0075a7 */ /* 0x000ea80008001104 */
[----:B------:R-:W-:Y:S01]  /*2d90*/  PRMT R6, R0, 0x654, R7 ;  /* 0x0000065400067816 */ /* 0x000fe20000000007 */
[----:B-1----:R-:W-:Y:S01]  /*2da0*/  @!P2 IMAD.MOV.U32 R4, RZ, RZ, 0x10 ;  /* 0x00000010ff04a424 */ /* 0x002fe200078e00ff */
[----:B--2---:R-:W-:Y:S06]  /*2db0*/  @!P0 BRA `(.L_x_50) ;  /* 0x0000006c000c8947 */ /* 0x004fec0003800000 */
.L_x_153:
[----:B------:R-:W-:Y:S01]  /*2dc0*/  ULEA UR8, UR5, UR6, 0x4 ;  /* 0x0000000605087291 */ /* 0x000fe2000f8e20ff */
[----:B------:R-:W-:Y:S01]  /*2dd0*/  SEL R3, R6, R3, !P2 ;  /* 0x0000000306037207 */ /* 0x000fe20005000000 */
[----:B------:R-:W-:Y:S01]  /*2de0*/  UIADD3 UR9, UPT, UPT, UR4, 0xa0, URZ ;  /* 0x000000a004097890 */ /* 0x000fe2000fffe0ff */
[----:B-1----:R-:W-:Y:S01]  /*2df0*/  LEA R2, R11, UR6, 0x3 ;  /* 0x000000060b027c11 */ /* 0x002fe2000f8e18ff */
[----:B------:R-:W-:Y:S01]  /*2e00*/  UIADD3 UR8, UPT, UPT, UR8, 0x130, URZ ;  /* 0x0000013008087890 */ /* 0x000fe2000fffe0ff */
[----:B------:R-:W-:Y:S01]  /*2e10*/  SHF.L.U32 R5, R10, 0x1f, RZ ;  /* 0x0000001f0a057819 */ /* 0x000fe200000006ff */
[----:B------:R1:W-:Y:S01]  /*2e20*/  @!P2 SYNCS.ARRIVE.TRANS64.RED RZ, [R3+URZ], R4 ;  /* 0x0000000403ffa9a7 */ /* 0x0003e200080004ff */
[----:B------:R-:W-:Y:S01]  /*2e30*/  UIADD3 UR4, UPT, UPT, UR5, 0x1, URZ ;  /* 0x0000000105047890 */ /* 0x000fe2000fffe0ff */
[----:B------:R-:W-:-:S03]  /*2e40*/  VIADD R8, R8, 0x1 ;  /* 0x0000000108087836 */ /* 0x000fc60000000000 */
[----:B------:R-:W-:Y:S02]  /*2e50*/  UISETP.NE.AND UP0, UPT, UR4, 0x2, UPT ;  /* 0x000000020400788c */ /* 0x000fe4000bf05270 */
[----:B------:R-:W-:Y:S06]  /*2e60*/  UGETNEXTWORKID.BROADCAST [UR8], [UR9] ;  /* 0x00000000080073ca */ /* 0x000fec0008000100 */
[----:B------:R-:W-:Y:S01]  /*2e70*/  USEL UR7, URZ, 0x1, UP0 ;  /* 0x00000001ff077887 */ /* 0x000fe20008000000 */
[----:B------:R-:W-:Y:S01]  /*2e80*/  ISETP.NE.AND P0, PT, R8, 0x2, PT ;  /* 0x000000020800780c */ /* 0x000fe20003f05270 */
[----:B------:R-:W-:Y:S01]  /*2e90*/  USEL UR5, UR4, URZ, UP0 ;  /* 0x000000ff04057287 */ /* 0x000fe20008000000 */
[----:B------:R-:W2:Y:S03]  /*2ea0*/  SYNCS.PHASECHK.TRANS64.TRYWAIT P1, [R2+URZ+0xa0], R5 ;  /* 0x0000a005020075a7 */ /* 0x000ea600080211ff */
[----:B------:R-:W-:Y:S01]  /*2eb0*/  LOP3.LUT R12, R12, UR7, RZ, 0x3c, !PT ;  /* 0x000000070c0c7c12 */ /* 0x000fe2000f8e3cff */
[----:B-12---:R-:W-:Y:S07]  /*2ec0*/  @!P1 BRA `(.L_x_51) ;  /* 0x0000006800e09947 */ /* 0x006fee0003800000 */
.L_x_154:
[C---:B------:R-:W-:Y:S01]  /*2ed0*/  LEA R4, R11.reuse, UR6, 0x4 ;  /* 0x000000060b047c11 */ /* 0x040fe2000f8e20ff */
[----:B-1----:R-:W-:Y:S01]  /*2ee0*/  VIADD R2, R2, 0xb0 ;  /* 0x000000b002027836 */ /* 0x002fe20000000000 */
[----:B------:R-:W-:Y:S01]  /*2ef0*/  SEL R8, R8, RZ, P0 ;  /* 0x000000ff08087207 */ /* 0x000fe20000000000 */
[----:B------:R-:W-:-:S03]  /*2f00*/  VIADD R11, R11, 0x1 ;  /* 0x000000010b0b7836 */ /* 0x000fc60000000000 */
[----:B------:R-:W1:Y:S01]  /*2f10*/  LDS.128 R4, [R4+0x130] ;  /* 0x0001300004047984 */ /* 0x000e620000000c00 */
[----:B------:R-:W-:Y:S02]  /*2f20*/  PRMT R2, RZ, 0x654, R2 ;  /* 0x00000654ff027816 */ /* 0x000fe40000000002 */
[C---:B------:R-:W-:Y:S01]  /*2f30*/  ISETP.NE.AND P1, PT, R11.reuse, 0x2, PT ;  /* 0x000000020b00780c */ /* 0x040fe20003f25270 */
[----:B------:R-:W-:Y:S01]  /*2f40*/  @!PT LDS RZ, [RZ] ;  /* 0x00000000fffff984 */ /* 0x000fe20000000800 */
[----:B------:R-:W-:Y:S01]  /*2f50*/  @!PT LDS RZ, [RZ] ;  /* 0x00000000fffff984 */ /* 0x000fe20000000800 */
[----:B------:R-:W-:Y:S01]  /*2f60*/  @!PT LDS RZ, [RZ] ;  /* 0x00000000fffff984 */ /* 0x000fe20000000800 */
[----:B------:R-:W-:Y:S01]  /*2f70*/  @!PT LDS RZ, [RZ] ;  /* 0x00000000fffff984 */ /* 0x000fe20000000800 */
[----:B------:R2:W-:Y:S06]  /*2f80*/  MEMBAR.ALL.CTA ;  /* 0x0000000000007992 */ /* 0x0005ec0000008000 */
[----:B--2---:R-:W2:Y:S01]  /*2f90*/  FENCE.VIEW.ASYNC.S ;  /* 0x00000000000073c6 */ /* 0x004ea20000000000 */
[----:B------:R-:W-:Y:S01]  /*2fa0*/  SEL R11, R11, RZ, P1 ;  /* 0x000000ff0b0b7207 */ /* 0x000fe20000800000 */
[----:B--2---:R2:W-:Y:S01]  /*2fb0*/  SYNCS.ARRIVE.TRANS64.RED.A1T0 RZ, [R2+URZ], RZ ;  /* 0x000000ff02ff79a7 */ /* 0x0045e200081004ff */
[----:B-1----:R-:W-:-:S02]  /*2fc0*/  LOP3.LUT P3, RZ, R6, 0x1, RZ, 0xc0, !PT ;  /* 0x0000000106ff7812 */ /* 0x002fc4000786c0ff */
[----:B------:R-:W-:-:S04]  /*2fd0*/  SEL R5, RZ, 0x1, P1 ;  /* 0x00000001ff057807 */ /* 0x000fc80000800000 */
[----:B------:R-:W-:Y:S02]  /*2fe0*/  LOP3.LUT R10, R10, R5, RZ, 0x3c, !PT ;  /* 0x000000050a0a7212 */ /* 0x000fe400078e3cff */
[----:B--2---:R-:W-:-:S04]  /*2ff0*/  SEL R2, RZ, 0x1, P0 ;  /* 0x00000001ff027807 */ /* 0x004fc80000000000 */
[----:B------:R-:W-:Y:S01]  /*3000*/  LOP3.LUT R9, R9, R2, RZ, 0x3c, !PT ;  /* 0x0000000209097212 */ /* 0x000fe200078e3cff */
[----:B------:R-:W-:Y:S06]  /*3010*/  @P3 BRA `(.L_x_52) ;  /* 0xfffffffc002c3947 */ /* 0x000fec000383ffff */
[----:B------:R-:W-:Y:S01]  /*3020*/  ULEA UR4, UR5, UR6, 0x3 ;  /* 0x0000000605047291 */ /* 0x000fe2000f8e18ff */
[----:B------:R-:W-:-:S08]  /*3030*/  SHF.L.U32 R3, R12, 0x1f, RZ ;  /* 0x0000001f0c037819 */ /* 0x000fd000000006ff */
[----:B------:R-:W1:Y:S02]  /*3040*/  SYNCS.PHASECHK.TRANS64 P0, [UR4+0xb0], R3 ;  /* 0x0000b003ff0075a7 */ /* 0x000e640008001004 */
[----:B-1----:R-:W-:Y:S05]  /*3050*/  @P0 BRA `(.L_x_53) ;  /* 0x0000000000080947 */ /* 0x002fea0003800000 */
[----:B------:R-:W1:Y:S02]  /*3060*/  SYNCS.PHASECHK.TRANS64.TRYWAIT P0, [UR4+0xb0], R3 ;  /* 0x0000b003ff0075a7 */ /* 0x000e640008001104 */
[----:B-1----:R-:W-:Y:S05]  /*3070*/  @!P0 BRA `(.L_x_54) ;  /* 0x0000006800888947 */ /* 0x002fea0003800000 */
.L_x_53:
[----:B------:R-:W-:-:S04]  /*3080*/  UIADD3 UR7, UPT, UPT, UR5, 0x1, URZ ;  /* 0x0000000105077890 */ /* 0x000fc8000fffe0ff */
[----:B------:R-:W-:-:S04]  /*3090*/  UISETP.NE.AND UP0, UPT, UR7, 0x2, UPT ;  /* 0x000000020700788c */ /* 0x000fc8000bf05270 */
[----:B------:R-:W-:Y:S02]  /*30a0*/  USEL UR8, URZ, 0x1, UP0 ;  /* 0x00000001ff087887 */ /* 0x000fe40008000000 */
[----:B------:R-:W-:-:S04]  /*30b0*/  USEL UR7, UR7, URZ, UP0 ;  /* 0x000000ff07077287 */ /* 0x000fc80008000000 */
[----:B------:R-:W-:Y:S01]  /*30c0*/  ULEA UR7, UR7, UR6, 0x3 ;  /* 0x0000000607077291 */ /* 0x000fe2000f8e18ff */
[----:B-1----:R-:W-:-:S04]  /*30d0*/  LOP3.LUT R3, R12, UR8, RZ, 0x3c, !PT ;  /* 0x000000080c037c12 */ /* 0x002fc8000f8e3cff */
[----:B------:R-:W-:-:S04]  /*30e0*/  SHF.L.U32 R0, R3, 0x1f, RZ ;  /* 0x0000001f03007819 */ /* 0x000fc800000006ff */
[----:B------:R-:W1:Y:S02]  /*30f0*/  SYNCS.PHASECHK.TRANS64 P0, [UR7+0xb0], R0 ;  /* 0x0000b000ff0075a7 */ /* 0x000e640008001007 */
[----:B-1----:R-:W-:Y:S05]  /*3100*/  @P0 EXIT ;  /* 0x000000000000094d */ /* 0x002fea0003800000 */
[----:B------:R-:W-:Y:S02]  /*3110*/  SHF.L.U32 R3, R3, 0x1f, RZ ;  /* 0x0000001f03037819 */ /* 0x000fe400000006ff */
[----:B------:R-:W-:-:S07]  /*3120*/  MOV R0, UR7 ;  /* 0x0000000700007c02 */ /* 0x000fce0008000f00 */
.L_x_55:
[----:B-1----:R1:W2:Y:S02]  /*3130*/  SYNCS.PHASECHK.TRANS64.TRYWAIT P0, [R0+URZ+0xb0], R3 ;  /* 0x0000b003000075a7 */ /* 0x0022a400080011ff */
[----:B--2---:R-:W-:Y:S05]  /*3140*/  @!P0 NANOSLEEP.SYNCS 0x989680 ;  /* 0x009896800000895d */ /* 0x004fea0003900000 */
[----:B------:R-:W2:Y:S02]  /*3150*/  @!P0 SYNCS.PHASECHK.TRANS64 P0, [R0+URZ+0xb0], R3 ;  /* 0x0000b003000085a7 */ /* 0x000ea400080010ff */
[----:B--2---:R-:W-:Y:S05]  /*3160*/  @P0 EXIT ;  /* 0x000000000000094d */ /* 0x004fea0003800000 */
[----:B------:R-:W-:Y:S05]  /*3170*/  BRA `(.L_x_55) ;  /* 0xfffffffc00ec7947 */ /* 0x000fea000383ffff */
.L_x_48:
[----:B------:R-:W-:Y:S05]  /*3180*/  BRA.U UP4, `(.L_x_56) ;  /* 0x0000000d04bc7547 */ /* 0x000fea000b800000 */
[----:B------:R-:W-:Y:S01]  /*3190*/  UMOV UR4, 0x40 ;  /* 0x0000004000047882 */ /* 0x000fe20000000000 */
[----:B------:R-:W-:Y:S01]  /*31a0*/  NOP ;  /* 0x0000000000007918 */ /* 0x000fe20000000000 */
[----:B------:R-:W-:Y:S01]  /*31b0*/  ULEA UR5, UR47, UR4, 0x18 ;  /* 0x000000042f057291 */ /* 0x000fe2000f8ec0ff */
[----:B------:R-:W-:Y:S02]  /*31c0*/  UMOV UR6, 0x400 ;  /* 0x0000040000067882 */ /* 0x000fe40000000000 */
[----:B------:R-:W-:-:S06]  /*31d0*/  ULEA UR6, UR47, UR6, 0x18 ;  /* 0x000000062f067291 */ /* 0x000fcc000f8ec0ff */
[----:B------:R-:W1:Y:S02]  /*31e0*/  LDS.U8 R0, [UR5+0x1c] ;  /* 0x00001c05ff007984 */ /* 0x000e640008000000 */
[----:B-1----:R-:W-:-:S13]  /*31f0*/  ISETP.NE.AND P0, PT, R0, RZ, PT ;  /* 0x000000ff0000720c */ /* 0x002fda0003f05270 */
[----:B------:R-:W-:Y:S05]  /*3200*/  @P0 BRA `(.L_x_57) ;  /* 0x0000000000580947 */ /* 0x000fea0003800000 */
[----:B------:R-:W-:-:S13]  /*3210*/  ELECT P0, URZ, PT ;  /* 0x0000000000ff782f */ /* 0x000fda0003800000 */
[----:B------:R-:W-:Y:S05]  /*3220*/  @!P0 BRA `(.L_x_58) ;  /* 0x0000000000608947 */ /* 0x000fea0003800000 */
[----:B------:R-:W-:Y:S01]  /*3230*/  UMOV UR4, 0x10 ;  /* 0x0000001000047882 */ /* 0x000fe20000000000 */
[----:B------:R-:W-:Y:S01]  /*3240*/  HFMA2 R0, -RZ, RZ, 0, 5.9604644775390625e-08 ;  /* 0x00000001ff007431 */ /* 0x000fe200000001ff */
[----:B------:R-:W-:-:S03]  /*3250*/  MOV R3, 0xffff ;  /* 0x0000ffff00037802 */ /* 0x000fc60000000f00 */
[----:B------:R-:W-:Y:S04]  /*3260*/  DEPBAR.LE SB1, 0x36 ;  /* 0x00009d800000791a */ /* 0x000fe80000000000 */
[----:B------:R-:W1:Y:S02]  /*3270*/  UTCATOMSWS.FIND_AND_SET.ALIGN UP0, UR4, UR4 ;  /* 0x00000004000475e3 */ /* 0x000e640008000800 */
[----:B-1----:R-:W-:Y:S01]  /*3280*/  MOV R4, UR4 ;  /* 0x0000000400047c02 */ /* 0x002fe20008000f00 */
[----:B------:R-:W-:Y:S06]  /*3290*/  BRA.U UP0, `(.L_x_59) ;  /* 0x0000000100187547 */ /* 0x000fec000b800000 */
.L_x_60:
[----:B------:R-:W-:Y:S05]  /*32a0*/  NANOSLEEP 0x64 ;  /* 0x000000640000795d */ /* 0x000fea0003800000 */
[----:B------:R-:W-:-:S05]  /*32b0*/  UMOV UR4, 0x10 ;  /* 0x0000001000047882 */ /* 0x000fca0000000000 */
[----:B------:R-:W-:Y:S04]  /*32c0*/  DEPBAR.LE SB1, 0x36 ;  /* 0x00009d800000791a */ /* 0x000fe80000000000 */
[----:B------:R-:W1:Y:S02]  /*32d0*/  UTCATOMSWS.FIND_AND_SET.ALIGN UP0, UR4, UR4 ;  /* 0x00000004000475e3 */ /* 0x000e640008000800 */
[----:B-1----:R-:W-:Y:S01]  /*32e0*/  MOV R4, UR4 ;  /* 0x0000000400047c02 */ /* 0x002fe20008000f00 */
[----:B------:R-:W-:Y:S05]  /*32f0*/  BRA.U !UP0, `(.L_x_60) ;  /* 0xfffffffd08e87547 */ /* 0x000fea000b83ffff */
.L_x_59:
[-C--:B------:R-:W-:Y:S02]  /*3300*/  SHF.L.U32 R3, R3, R4.reuse, RZ ;  /* 0x0000000403037219 */ /* 0x080fe400000006ff */
[----:B------:R-:W-:Y:S01]  /*3310*/  SHF.L.U32 R0, R0, R4, RZ ;  /* 0x0000000400007219 */ /* 0x000fe200000006ff */
[----:B------:R-:W-:Y:S02]  /*3320*/  IMAD.SHL.U32 R4, R4, 0x20, RZ ;  /* 0x0000002004047824 */ /* 0x000fe400078e00ff */
[----:B------:R1:W-:Y:S04]  /*3330*/  ATOMS.OR RZ, [UR5+0x14], R3 ;  /* 0x00001403ffff798c */ /* 0x0003e8000b000005 */
[----:B------:R1:W-:Y:S04]  /*3340*/  ATOMS.OR RZ, [UR5+0x18], R0 ;  /* 0x00001800ffff798c */ /* 0x0003e8000b000005 */
[----:B------:R1:W-:Y:S01]  /*3350*/  STS [UR6+0x150], R4 ;  /* 0x00015004ff007988 */ /* 0x0003e20008000806 */
[----:B------:R-:W-:Y:S05]  /*3360*/  BRA `(.L_x_58) ;  /* 0x0000000000107947 */ /* 0x000fea0003800000 */
.L_x_57:
[----:B------:R-:W-:Y:S02]  /*3370*/  MOV R0, 0xffffffff ;  /* 0xffffffff00007802 */ /* 0x000fe40000000f00 */
[----:B------:R-:W-:-:S03]  /*3380*/  MOV R4, 0x33b0 ;  /* 0x000033b000047802 */ /* 0x000fc60000000f00 */
[----:B------:R1:W-:Y:S04]  /*3390*/  STS [UR6+0x150], R0 ;  /* 0x00015000ff007988 */ /* 0x0003e80008000806 */
[----:B-1---5:R-:W-:Y:S05]  /*33a0*/  CALL.REL.NOINC `($__internal_1_$__cuda_sm10x_tcgen05_guardrail_trap_phase_invalid_during_alloc) ;  /* 0x0000006c00d47944 */ /* 0x022fea0003c00000 */
.L_x_58:
[----:B------:R-:W-:Y:S05]  /*33b0*/  WARPSYNC.ALL ;  /* 0x0000000000007948 */ /* 0x000fea0003800000 */
[----:B------:R-:W2:Y:S01]  /*33c0*/  S2UR UR4, SR_CgaCtaId ;  /* 0x00000000000479c3 */ /* 0x000ea20000008800 */
[----:B------:R-:W-:Y:S01]  /*33d0*/  UMOV UR26, 0x400 ;  /* 0x00000400001a7882 */ /* 0x000fe20000000000 */
[----:B------:R-:W-:-:S06]  /*33e0*/  NOP ;  /* 0x0000000000007918 */ /* 0x000fcc0000000000 */
[----:B------:R-:W-:Y:S06]  /*33f0*/  BAR.ARV 0x6, 0xa0 ;  /* 0x0182800000007b1d */ /* 0x000fec0000002000 */
[----:B------:R-:W3:Y:S01]  /*3400*/  LDCU UR5, c[0x0][0x38c] ;  /* 0x00007180ff0577ac */ /* 0x000ee20008000800 */
[----:B------:R-:W-:Y:S01]  /*3410*/  LOP3.LUT R2, R2, 0xffff, RZ, 0xc0, !PT ;  /* 0x0000ffff02027812 */ /* 0x000fe200078ec0ff */
[----:B------:R-:W-:Y:S01]  /*3420*/  IMAD.MOV.U32 R11, RZ, RZ, 0x1 ;  /* 0x00000001ff0b7424 */ /* 0x000fe200078e00ff */
[----:B------:R-:W-:Y:S01]  /*3430*/  CS2R R8, SRZ ;  /* 0x0000000000087805 */ /* 0x000fe2000001ff00 */
[----:B------:R-:W4:Y:S01]  /*3440*/  LDCU UR7, c[0x0][0x38c] ;  /* 0x00007180ff0777ac */ /* 0x000f220008000800 */
[----:B------:R-:W-:Y:S01]  /*3450*/  R2UR UR27, R2 ;  /* 0x00000000021b72ca */ /* 0x000fe200000e0000 */
[----:B------:R-:W-:Y:S01]  /*3460*/  IMAD.MOV.U32 R10, RZ, RZ, RZ ;  /* 0x000000ffff0a7224 */ /* 0x000fe200078e00ff */
[----:B------:R-:W-:Y:S01]  /*3470*/  UMOV UR31, URZ ;  /* 0x000000ff001f7c82 */ /* 0x000fe20008000000 */
[----:B------:R-:W-:Y:S01]  /*3480*/  UMOV UR22, URZ ;  /* 0x000000ff00167c82 */ /* 0x000fe20008000000 */
[----:B--2---:R-:W-:Y:S01]  /*3490*/  ULEA UR26, UR4, UR26, 0x18 ;  /* 0x0000001a041a7291 */ /* 0x004fe2000f8ec0ff */
[----:B------:R-:W-:Y:S01]  /*34a0*/  UMOV UR38, 0x0 ;  /* 0x0000000000267882 */ /* 0x000fe20000000000 */
[----:B------:R-:W-:-:S02]  /*34b0*/  UMOV UR39, 0x8210010 ;  /* 0x0821001000277882 */ /* 0x000fc40000000000 */
[----:B------:R-:W-:Y:S02]  /*34c0*/  UIADD3 UR4, UPT, UPT, UR26, 0x8400, URZ ;  /* 0x000084001a047890 */ /* 0x000fe4000fffe0ff */
[----:B------:R-:W-:Y:S02]  /*34d0*/  UIADD3 UR6, UPT, UPT, UR26, 0x1c400, URZ ;  /* 0x0001c4001a067890 */ /* 0x000fe4000fffe0ff */
[----:B---3--:R-:W-:Y:S01]  /*34e0*/  UIADD3 UR5, UPT, UPT, UR5, 0x3f, URZ ;  /* 0x0000003f05057890 */ /* 0x008fe2000fffe0ff */
[----:B-1----:R-:W1:Y:S01]  /*34f0*/  LDS R0, [UR26+0x150] ;  /* 0x0001501aff007984 */ /* 0x002e620008000800 */
[----:B------:R-:W-:Y:S01]  /*3500*/  UMOV UR36, 0x0 ;  /* 0x0000000000247882 */ /* 0x000fe20000000000 */
[----:B------:R-:W-:Y:S01]  /*3510*/  UMOV UR37, 0x8210010 ;  /* 0x0821001000257882 */ /* 0x000fe20000000000 */
[----:B------:R-:W-:Y:S02]  /*3520*/  USHF.R.S32.HI UR40, URZ, 0x1f, UR5 ;  /* 0x0000001fff287899 */ /* 0x000fe40008011405 */
[----:B----4-:R-:W-:-:S02]  /*3530*/  UISETP.GE.AND UP4, UPT, UR7, 0x1, UPT ;  /* 0x000000010700788c */ /* 0x010fc4000bf86270 */
[----:B------:R-:W-:Y:S02]  /*3540*/  ULEA.HI UR40, UR40, UR5, URZ, 0x6 ;  /* 0x0000000528287291 */ /* 0x000fe4000f8f30ff */
[----:B------:R-:W-:Y:S02]  /*3550*/  USHF.R.U32.HI UR5, URZ, 0x4, UR4 ;  /* 0x00000004ff057899 */ /* 0x000fe40008011604 */
[----:B------:R-:W-:Y:S02]  /*3560*/  USHF.R.S32.HI UR40, URZ, 0x6, UR40 ;  /* 0x00000006ff287899 */ /* 0x000fe40008011428 */
[----:B------:R-:W-:Y:S02]  /*3570*/  USHF.R.U32.HI UR4, URZ, 0x4, UR6 ;  /* 0x00000004ff047899 */ /* 0x000fe40008011606 */
[----:B------:R-:W-:Y:S02]  /*3580*/  UISETP.LT.AND UP0, UPT, UR40, 0x1, UPT ;  /* 0x000000012800788c */ /* 0x000fe4000bf01270 */
[----:B------:R-:W-:-:S02]  /*3590*/  ULOP3.LUT UR5, UR5, 0x3fff, URZ, 0xc0, !UPT ;  /* 0x00003fff05057892 */ /* 0x000fc4000f8ec0ff */
[----:B------:R-:W-:Y:S02]  /*35a0*/  ULOP3.LUT UR4, UR4, 0x3fff, URZ, 0xc0, !UPT ;  /* 0x00003fff04047892 */ /* 0x000fe4000f8ec0ff */
[----:B------:R-:W-:Y:S02]  /*35b0*/  USEL UR41, UR40, 0x1, !UP0 ;  /* 0x0000000128297887 */ /* 0x000fe4000c000000 */
[----:B------:R-:W-:Y:S02]  /*35c0*/  ULOP3.LUT UR28, UR5, 0x10000, URZ, 0xfc, !UPT ;  /* 0x00010000051c7892 */ /* 0x000fe4000f8efcff */
[----:B------:R-:W-:Y:S02]  /*35d0*/  ULOP3.LUT UR29, UR4, 0x2000000, URZ, 0xfc, !UPT ;  /* 0x02000000041d7892 */ /* 0x000fe4000f8efcff */
[----:B------:R-:W-:Y:S01]  /*35e0*/  UIADD3 UR41, UPT, UPT, -UR41, URZ, URZ ;  /* 0x000000ff29297290 */ /* 0x000fe2000fffe1ff */
[----:B------:R-:W-:Y:S01]  /*35f0*/  UMOV UR34, 0x0 ;  /* 0x0000000000227882 */ /* 0x000fe20000000000 */
[----:B------:R-:W-:Y:S01]  /*3600*/  UMOV UR35, 0x8210010 ;  /* 0x0821001000237882 */ /* 0x000fe20000000000 */
[----:B------:R-:W-:Y:S01]  /*3610*/  UMOV UR32, 0x0 ;  /* 0x0000000000207882 */ /* 0x000fe20000000000 */
[----:B------:R-:W-:Y:S01]  /*3620*/  UMOV UR33, 0x8210010 ;  /* 0x0821001000217882 */ /* 0x000fe20000000000 */
[----:B-1----:R-:W-:-:S15]  /*3630*/  R2UR UR42, R0 ;  /* 0x00000000002a72ca */ /* 0x002fde00000e0000 */
.L_x_67:
[----:B------:R-:W-:Y:S02]  /*3640*/  LEA R0, R10, UR26, 0x3 ;  /* 0x0000001a0a007c11 */ /* 0x000fe4000f8e18ff */
[----:B------:R-:W-:Y:S02]  /*3650*/  SHF.L.U32 R5, R9, 0x1f, RZ ;  /* 0x0000001f09057819 */ /* 0x000fe400000006ff */
[----:B------:R-:W-:Y:S01]  /*3660*/  PLOP3.LUT P0, PT, PT, PT, UP4, 0x80, 0x8 ;  /* 0x000000000008781c */ /* 0x000fe20003f0f048 */
[----:B------:R-:W-:Y:S01]  /*3670*/  VIADD R3, R0, 0xb0 ;  /* 0x000000b000037836 */ /* 0x000fe20000000000 */
[----:B-1----:R-:W1:Y:S02]  /*3680*/  SYNCS.PHASECHK.TRANS64.TRYWAIT P1, [R0+URZ+0xa0], R5 ;  /* 0x0000a005000075a7 */ /* 0x002e6400080211ff */
[----:B-1-3--:R-:W-:Y:S09]  /*3690*/  @!P1 BRA `(.L_x_61) ;  /* 0x0000006400189947 */ /* 0x00aff20003800000 */
.L_x_156:
[----:B------:R-:W-:Y:S01]  /*36a0*/  LEA R4, R10, UR26, 0x4 ;  /* 0x0000001a0a047c11 */ /* 0x000fe2000f8e20ff */
[----:B------:R-:W-:Y:S01]  /*36b0*/  @UP4 ULEA UR4, UR22, UR26, 0x3 ;  /* 0x0000001a16044291 */ /* 0x000fe2000f8e18ff */
[----:B------:R-:W-:Y:S01]  /*36c0*/  PLOP3.LUT P2, PT, PT, PT, PT, 0x80, 0x8 ;  /* 0x000000000008781c */ /* 0x000fe20003f4f070 */
[----:B------:R-:W-:Y:S01]  /*36d0*/  ULEA UR30, UR31, UR26, 0x3 ;  /* 0x0000001a1f1e7291 */ /* 0x000fe2000f8e18ff */
[----:B------:R-:W-:Y:S01]  /*36e0*/  PRMT R3, RZ, 0x654, R3 ;  /* 0x00000654ff037816 */ /* 0x000fe20000000003 */
[----:B------:R-:W-:Y:S01]  /*36f0*/  ULEA UR11, UR31, UR42, 0x7 ;  /* 0x0000002a1f0b7291 */ /* 0x000fe2000f8e38ff */
[----:B-1----:R-:W1:Y:S01]  /*3700*/  LDS.128 R4, [R4+0x130] ;  /* 0x0001300004047984 */ /* 0x002e620000000c00 */
[----:B------:R-:W-:Y:S02]  /*3710*/  @P0 SHF.L.U32 R2, R8, 0x1f, RZ ;  /* 0x0000001f08020819 */ /* 0x000fe400000006ff */
[----:B------:R-:W-:Y:S01]  /*3720*/  SHF.L.U32 R0, R11, 0x1f, RZ ;  /* 0x0000001f0b007819 */ /* 0x000fe200000006ff */
[----:B------:R-:W-:Y:S01]  /*3730*/  @!PT LDS RZ, [RZ] ;  /* 0x00000000fffff984 */ /* 0x000fe20000000800 */
[----:B------:R-:W-:Y:S01]  /*3740*/  @!PT LDS RZ, [RZ] ;  /* 0x00000000fffff984 */ /* 0x000fe20000000800 */
[----:B------:R-:W-:Y:S01]  /*3750*/  @!PT LDS RZ, [RZ] ;  /* 0x00000000fffff984 */ /* 0x000fe20000000800 */
[----:B------:R-:W-:Y:S01]  /*3760*/  @!PT LDS RZ, [RZ] ;  /* 0x00000000fffff984 */ /* 0x000fe20000000800 */
[----:B------:R2:W-:Y:S06]  /*3770*/  MEMBAR.ALL.CTA ;  /* 0x0000000000007992 */ /* 0x0005ec0000008000 */
[----:B--2---:R-:W2:Y:S02]  /*3780*/  FENCE.VIEW.ASYNC.S ;  /* 0x00000000000073c6 */ /* 0x004ea40000000000 */
[----:B--2---:R2:W-:Y:S01]  /*3790*/  SYNCS.ARRIVE.TRANS64.RED.A1T0 RZ, [R3+URZ], RZ ;  /* 0x000000ff03ff79a7 */ /* 0x0045e200081004ff */
[----:B------:R2:W3:Y:S01]  /*37a0*/  @P0 SYNCS.PHASECHK.TRANS64.TRYWAIT P2, [UR4], R2 ;  /* 0x00000002ff0005a7 */ /* 0x0004e20008041104 */
[----:B-1----:R-:W-:Y:S01]  /*37b0*/  LOP3.LUT P1, RZ, R6, 0x1, RZ, 0xc0, !PT ;  /* 0x0000000106ff7812 */ /* 0x002fe2000782c0ff */
[----:B------:R-:W1:Y:S02]  /*37c0*/  SYNCS.PHASECHK.TRANS64.TRYWAIT P0, [UR30+0xe0], R0 ;  /* 0x0000e000ff0075a7 */ /* 0x000e64000800111e */
[----:B-123--:R-:W-:Y:S10]  /*37d0*/  @!P0 BRA `(.L_x_62) ;  /* 0x0000006000dc8947 */ /* 0x00eff40003800000 */
.L_x_158:
[----:B------:R-:W-:Y:S01]  /*37e0*/  IADD3 R10, PT, PT, R10, 0x1, RZ ;  /* 0x000000010a0a7810 */ /* 0x000fe20007ffe0ff */
[----:B------:R-:W-:Y:S06]  /*37f0*/  BRA.U !UP4, `(.L_x_63) ;  /* 0x000000010cc07547 */ /* 0x000fec000b800000 */
[----:B------:R-:W-:Y:S01]  /*3800*/  UPLOP3.LUT UP2, UPT, UPT, UPT, UPT, 0x40, 0x4 ;  /* 0x000000000004789c */ /* 0x000fe20003f4e870 */
[----:B------:R-:W-:Y:S01]  /*3810*/  UMOV UR24, UR41 ;  /* 0x0000002900187c82 */ /* 0x000fe20008000000 */
[----:B------:R-:W-:Y:S01]  /*3820*/  UMOV UR23, UR40 ;  /* 0x0000002800177c82 */ /* 0x000fe20008000000 */
[----:B------:R-:W-:-:S08]  /*3830*/  UMOV UR10, UR22 ;  /* 0x00000016000a7c82 */ /* 0x000fd00008000000 */
.L_x_66:
[----:B------:R-:W-:Y:S02]  /*3840*/  UIADD3 UR24, UPT, UPT, UR24, 0x1, URZ ;  /* 0x0000000118187890 */ /* 0x000fe4000fffe0ff */
[----:B--2---:R-:W-:Y:S02]  /*3850*/  ULEA UR5, UR10, UR26, 0x3 ;  /* 0x0000001a0a057291 */ /* 0x004fe4000f8e18ff */
[----:B------:R-:W-:Y:S01]  /*3860*/  UISETP.NE.AND UP3, UPT, UR24, URZ, UPT ;  /* 0x000000ff1800728c */ /* 0x000fe2000bf65270 */
[----:B---3--:R-:W-:Y:S10]  /*3870*/  @P2 BRA `(.L_x_64) ;  /* 0x00000000000c2947 */ /* 0x008ff40003800000 */
[----:B-1----:R-:W-:Y:S04]  /*3880*/  SHF.L.U32 R3, R8, 0x1f, RZ ;  /* 0x0000001f08037819 */ /* 0x002fe800000006ff */
[----:B------:R-:W1:Y:S02]  /*3890*/  SYNCS.PHASECHK.TRANS64.TRYWAIT P0, [UR5], R3 ;  /* 0x00000003ff0075a7 */ /* 0x000e640008001105 */
[----:B-1----:R-:W-:Y:S05]  /*38a0*/  @!P0 BRA `(.L_x_65) ;  /* 0x0000006000c08947 */ /* 0x002fea0003800000 */
.L_x_64:
[----:B------:R-:W-:Y:S01]  /*38b0*/  UISETP.NE.AND UP0, UPT, UR23, 0x1, UPT ;  /* 0x000000011700788c */ /* 0x000fe2000bf05270 */
[----:B------:R-:W-:Y:S01]  /*38c0*/  PLOP3.LUT P2, PT, PT, PT, PT, 0x80, 0x8 ;  /* 0x000000000008781c */ /* 0x000fe20003f4f070 */
[----:B------:R-:W-:Y:S02]  /*38d0*/  UIADD3 UR4, UPT, UPT, UR10, 0x1, URZ ;  /* 0x000000010a047890 */ /* 0x000fe4000fffe0ff */
[----:B------:R-:W-:Y:S02]  /*38e0*/  UIADD3 UR25, UPT, UPT, UR5, 0x28, URZ ;  /* 0x0000002805197890 */ /* 0x000fe4000fffe0ff */
[----:B------:R-:W-:Y:S01]  /*38f0*/  UISETP.NE.AND UP1, UPT, UR4, 0x5, UPT ;  /* 0x000000050400788c */ /* 0x000fe2000bf25270 */
[----:B------:R-:W-:Y:S01]  /*3900*/  PLOP3.LUT P0, PT, PT, PT, UP0, 0x80, 0x8 ;  /* 0x000000000008781c */ /* 0x000fe20003f0f008 */
[----:B------:R-:W-:Y:S02]  /*3910*/  UIADD3 UR23, UPT, UPT, UR23, -0x1, URZ ;  /* 0xffffffff17177890 */ /* 0x000fe4000fffe0ff */
[----:B------:R-:W-:Y:S02]  /*3920*/  USEL UR6, URZ, 0x1, UP1 ;  /* 0x00000001ff067887 */ /* 0x000fe40008800000 */
[----:B------:R-:W-:Y:S01]  /*3930*/  USEL UR22, UR4, URZ, UP1 ;  /* 0x000000ff04167287 */ /* 0x000fe20008800000 */
[----:B------:R-:W-:Y:S01]  /*3940*/  UMOV UR7, 0x40004040 ;  /* 0x4000404000077882 */ /* 0x000fe20000000000 */
[----:B------:R-:W-:Y:S02]  /*3950*/  UMOV UR5, 0x40004040 ;  /* 0x4000404000057882 */ /* 0x000fe40000000000 */
[----:B------:R-:W-:Y:S01]  /*3960*/  @UP0 ULEA UR4, UR22, UR26, 0x3 ;  /* 0x0000001a16040291 */ /* 0x000fe2000f8e18ff */
[----:B------:R-:W-:Y:S01]  /*3970*/  LOP3.LUT R8, R8, UR6, RZ, 0x3c, !PT ;  /* 0x0000000608087c12 */ /* 0x000fe2000f8e3cff */
[----:B------:R-:W-:Y:S01]  /*3980*/  ULEA UR6, UR10, UR29, 0xa ;  /* 0x0000001d0a067291 */ /* 0x000fe2000f8e50ff */
[----:B------:R-:W-:Y:S02]  /*3990*/  UMOV UR21, 0x40004040 ;  /* 0x4000404000157882 */ /* 0x000fe40000000000 */
[----:B-1----:R-:W-:Y:S01]  /*39a0*/  @P0 SHF.L.U32 R0, R8, 0x1f, RZ ;  /* 0x0000001f08000819 */ /* 0x002fe200000006ff */
[----:B------:R-:W-:Y:S02]  /*39b0*/  UIADD3 UR20, UPT, UPT, UR6, 0x80, URZ ;  /* 0x0000008006147890 */ /* 0x000fe4000fffe0ff */
[----:B------:R-:W-:Y:S01]  /*39c0*/  UIADD3 UR16, UPT, UPT, UR6, 0x100, URZ ;  /* 0x0000010006107890 */ /* 0x000fe2000fffe0ff */
[----:B------:R2:W3:Y:S01]  /*39d0*/  @P0 SYNCS.PHASECHK.TRANS64.TRYWAIT P2, [UR4], R0 ;  /* 0x00000000ff0005a7 */ /* 0x0004e20008041104 */
[----:B------:R-:W-:Y:S02]  /*39e0*/  ULEA UR4, UR10, UR28, 0xa ;  /* 0x0000001c0a047291 */ /* 0x000fe4000f8e50ff */
[----:B------:R-:W-:Y:S02]  /*39f0*/  UIADD3 UR12, UPT, UPT, UR6, 0x180, URZ ;  /* 0x00000180060c7890 */ /* 0x000fe4000fffe0ff */
[----:B------:R-:W-:Y:S02]  /*3a00*/  UIADD3 UR18, UPT, UPT, UR4, 0x2, URZ ;  /* 0x0000000204127890 */ /* 0x000fe4000fffe0ff */
[----:B------:R-:W-:Y:S02]  /*3a10*/  UIADD3 UR14, UPT, UPT, UR4, 0x4, URZ ;  /* 0x00000004040e7890 */ /* 0x000fe4000fffe0ff */
[----:B------:R-:W-:Y:S01]  /*3a20*/  UIADD3 UR8, UPT, UPT, UR4, 0x6, URZ ;  /* 0x0000000604087890 */ /* 0x000fe2000fffe0ff */
[----:B------:R2:W-:Y:S01]  /*3a30*/  UTCHMMA gdesc[UR4], gdesc[UR6], tmem[UR11], tmem[UR38], idesc[UR39], UP2 ;  /* 0x00ff2606040075ea */ /* 0x0005e2000900000b */
[----:B------:R-:W-:Y:S01]  /*3a40*/  UPLOP3.LUT UP2, UPT, UPT, UPT, UPT, 0x80, 0x8 ;  /* 0x000000000008789c */ /* 0x000fe20003f4f070 */
[----:B------:R-:W-:Y:S01]  /*3a50*/  UMOV UR19, 0x40004040 ;  /* 0x4000404000137882 */ /* 0x000fe20000000000 */
[----:B------:R-:W-:Y:S01]  /*3a60*/  UMOV UR17, 0x40004040 ;  /* 0x4000404000117882 */ /* 0x000fe20000000000 */
[----:B------:R2:W-:Y:S01]  /*3a70*/  UTCHMMA gdesc[UR18], gdesc[UR20], tmem[UR11], tmem[UR36], idesc[UR37], UPT ;  /* 0x00ff2414120075ea */ /* 0x0005e2000b80000b */
[----:B------:R-:W-:Y:S01]  /*3a80*/  UMOV UR15, 0x40004040 ;  /* 0x40004040000f7882 */ /* 0x000fe20000000000 */
[----:B------:R-:W-:Y:S01]  /*3a90*/  UMOV UR13, 0x40004040 ;  /* 0x40004040000d7882 */ /* 0x000fe20000000000 */
[----:B------:R-:W-:Y:S01]  /*3aa0*/  UMOV UR9, 0x40004040 ;  /* 0x4000404000097882 */ /* 0x000fe20000000000 */
[----:B------:R2:W-:Y:S01]  /*3ab0*/  UTCHMMA gdesc[UR14], gdesc[UR16], tmem[UR11], tmem[UR34], idesc[UR35], UPT ;  /* 0x00ff22100e0075ea */ /* 0x0005e2000b80000b */
[----:B------:R2:W-:Y:S01]  /*3ac0*/  UTCHMMA gdesc[UR8], gdesc[UR12], tmem[UR11], tmem[UR32], idesc[UR33], UPT ;  /* 0x00ff200c080075ea */ /* 0x0005e2000b80000b */
[----:B------:R2:W-:Y:S01]  /*3ad0*/  UTCBAR.MULTICAST [UR25], URZ, UR27 ;  /* 0x000000ff190073e9 */ /* 0x0005e2000800081b */
[----:B------:R-:W-:Y:S01]  /*3ae0*/  UMOV UR10, UR22 ;  /* 0x00000016000a7c82 */ /* 0x000fe20008000000 */
[----:B------:R-:W-:Y:S05]  /*3af0*/  BRA.U UP3, `(.L_x_66) ;  /* 0xfffffffd03507547 */ /* 0x000fea000b83ffff */
.L_x_63:
[----:B--2---:R-:W-:Y:S01]  /*3b00*/  UIADD3 UR4, UPT, UPT, UR31, 0x1, URZ ;  /* 0x000000011f047890 */ /* 0x004fe2000fffe0ff */
[C---:B------:R-:W-:Y:S01]  /*3b10*/  ISETP.NE.AND P0, PT, R10.reuse, 0x2, PT ;  /* 0x000000020a00780c */ /* 0x040fe20003f05270 */
[----:B------:R-:W-:Y:S02]  /*3b20*/  UIADD3 UR5, UPT, UPT, UR30, 0xc0, URZ ;  /* 0x000000c01e057890 */ /* 0x000fe4000fffe0ff */
[----:B------:R-:W-:Y:S01]  /*3b30*/  UISETP.NE.AND UP0, UPT, UR4, 0x4, UPT ;  /* 0x000000040400788c */ /* 0x000fe2000bf05270 */
[----:B-1----:R-:W-:Y:S02]  /*3b40*/  SEL R0, RZ, 0x1, P0 ;  /* 0x00000001ff007807 */ /* 0x002fe40000000000 */
[----:B------:R-:W-:Y:S01]  /*3b50*/  SEL R10, R10, RZ, P0 ;  /* 0x000000ff0a0a7207 */ /* 0x000fe20000000000 */
[----:B------:R-:W-:Y:S01]  /*3b60*/  USEL UR6, URZ, 0x1, UP0 ;  /* 0x00000001ff067887 */ /* 0x000fe20008000000 */
[----:B------:R-:W-:Y:S01]  /*3b70*/  LOP3.LUT R9, R9, R0, RZ, 0x3c, !PT ;  /* 0x0000000009097212 */ /* 0x000fe200078e3cff */
[----:B------:R-:W-:Y:S01]  /*3b80*/  USEL UR31, UR4, URZ, UP0 ;  /* 0x000000ff041f7287 */ /* 0x000fe20008000000 */
[----:B------:R1:W-:Y:S03]  /*3b90*/  UTCBAR [UR5], URZ ;  /* 0x000000ff050073e9 */ /* 0x0003e600080000ff */
[----:B------:R-:W-:Y:S01]  /*3ba0*/  LOP3.LUT R11, R11, UR6, RZ, 0x3c, !PT ;  /* 0x000000060b0b7c12 */ /* 0x000fe2000f8e3cff */
[----:B------:R-:W-:Y:S07]  /*3bb0*/  @P1 BRA `(.L_x_67) ;  /* 0xfffffff800a01947 */ /* 0x000fee000383ffff */
[----:B------:R-:W2:Y:S01]  /*3bc0*/  S2UR UR8, SR_CgaCtaId ;  /* 0x00000000000879c3 */ /* 0x000ea20000008800 */
[----:B------:R-:W-:Y:S01]  /*3bd0*/  ELECT P0, URZ, PT ;  /* 0x0000000000ff782f */ /* 0x000fe20003800000 */
[----:B------:R-:W-:Y:S01]  /*3be0*/  IMAD.MOV.U32 R0, RZ, RZ, 0x1 ;  /* 0x00000001ff007424 */ /* 0x000fe200078e00ff */
[----:B------:R-:W-:Y:S01]  /*3bf0*/  UIADD3 UR26, UPT, UPT, UR26, 0xe0, URZ ;  /* 0x000000e01a1a7890 */ /* 0x000fe2000fffe0ff */
[----:B------:R-:W-:Y:S01]  /*3c00*/  SHF.L.U32 R3, R11, 0x1f, RZ ;  /* 0x0000001f0b037819 */ /* 0x000fe200000006ff */
[----:B------:R-:W-:-:S03]  /*3c10*/  UMOV UR4, 0x40 ;  /* 0x0000004000047882 */ /* 0x000fc60000000000 */
[----:B------:R-:W-:Y:S01]  /*3c20*/  UVIRTCOUNT.DEALLOC.SMPOOL 0x80 ;  /* 0x000000800000784c */ /* 0x000fe20000000000 */
[----:B--2---:R-:W-:Y:S02]  /*3c30*/  ULEA UR8, UR8, UR4, 0x18 ;  /* 0x0000000408087291 */ /* 0x004fe4000f8ec0ff */
[----:B------:R-:W-:-:S07]  /*3c40*/  ULEA UR4, UR31, UR26, 0x3 ;  /* 0x0000001a1f047291 */ /* 0x000fce000f8e18ff */
[----:B------:R2:W-:Y:S02]  /*3c50*/  @P0 STS.U8 [UR8+0x1c], R0 ;  /* 0x00001c00ff000988 */ /* 0x0005e40008000008 */
[----:B------:R-:W4:Y:S02]  /*3c60*/  SYNCS.PHASECHK.TRANS64.TRYWAIT P0, [UR4], R3 ;  /* 0x00000003ff0075a7 */ /* 0x000f240008001104 */
[----:B--2-4-:R-:W-:Y:S05]  /*3c70*/  @!P0 BRA `(.L_x_68) ;  /* 0x0000005c00e48947 */ /* 0x014fea0003800000 */
.L_x_161:
[----:B------:R-:W-:-:S04]  /*3c80*/  UIADD3 UR4, UPT, UPT, UR31, 0x1, URZ ;  /* 0x000000011f047890 */ /* 0x000fc8000fffe0ff */
[----:B------:R-:W-:-:S04]  /*3c90*/  UISETP.NE.AND UP0, UPT, UR4, 0x4, UPT ;  /* 0x000000040400788c */ /* 0x000fc8000bf05270 */
[----:B------:R-:W-:Y:S02]  /*3ca0*/  USEL UR6, URZ, 0x1, UP0 ;  /* 0x00000001ff067887 */ /* 0x000fe40008000000 */
[----:B------:R-:W-:-:S04]  /*3cb0*/  USEL UR4, UR4, URZ, UP0 ;  /* 0x000000ff04047287 */ /* 0x000fc80008000000 */
[----:B-1----:R-:W-:Y:S01]  /*3cc0*/  ULEA UR5, UR4, UR26, 0x3 ;  /* 0x0000001a04057291 */ /* 0x002fe2000f8e18ff */
[----:B------:R-:W-:-:S04]  /*3cd0*/  LOP3.LUT R2, R11, UR6, RZ, 0x3c, !PT ;  /* 0x000000060b027c12 */ /* 0x000fc8000f8e3cff */
[----:B--2---:R-:W-:-:S04]  /*3ce0*/  SHF.L.U32 R3, R2, 0x1f, RZ ;  /* 0x0000001f02037819 */ /* 0x004fc800000006ff */
[----:B------:R-:W1:Y:S02]  /*3cf0*/  SYNCS.PHASECHK.TRANS64.TRYWAIT P0, [UR5], R3 ;  /* 0x00000003ff0075a7 */ /* 0x000e640008001105 */
[----:B-1----:R-:W-:Y:S05]  /*3d00*/  @!P0 BRA `(.L_x_69) ;  /* 0x0000005c00d88947 */ /* 0x002fea0003800000 */
.L_x_163:
        /* <DEDUP_REMOVED lines=9> */
.L_x_165:
[----:B------:R-:W-:-:S04]  /*3da0*/  UIADD3 UR4, UPT, UPT, UR4, 0x1, URZ ;  /* 0x0000000104047890 */ /* 0x000fc8000fffe0ff */
[----:B------:R-:W-:-:S04]  /*3db0*/  UISETP.NE.AND UP0, UPT, UR4, 0x4, UPT ;  /* 0x000000040400788c */ /* 0x000fc8000bf05270 */
[----:B------:R-:W-:Y:S02]  /*3dc0*/  USEL UR5, URZ, 0x1, UP0 ;  /* 0x00000001ff057887 */ /* 0x000fe40008000000 */
[----:B------:R-:W-:-:S04]  /*3dd0*/  USEL UR4, UR4, URZ, UP0 ;  /* 0x000000ff04047287 */ /* 0x000fc80008000000 */
[----:B------:R-:W-:Y:S01]  /*3de0*/  ULEA UR4, UR4, UR26, 0x3 ;  /* 0x0000001a04047291 */ /* 0x000fe2000f8e18ff */
[----:B-1----:R-:W-:-:S04]  /*3df0*/  LOP3.LUT R3, R2, UR5, RZ, 0x3c, !PT ;  /* 0x0000000502037c12 */ /* 0x002fc8000f8e3cff */
[----:B------:R-:W-:-:S04]  /*3e00*/  SHF.L.U32 R3, R3, 0x1f, RZ ;  /* 0x0000001f03037819 */ /* 0x000fc800000006ff */
[----:B------:R-:W1:Y:S02]  /*3e10*/  SYNCS.PHASECHK.TRANS64.TRYWAIT P0, [UR4], R3 ;  /* 0x00000003ff0075a7 */ /* 0x000e640008001104 */
[----:B-1----:R-:W-:Y:S05]  /*3e20*/  @!P0 BRA `(.L_x_71) ;  /* 0x0000005c00c08947 */ /* 0x002fea0003800000 */
.L_x_167:
[----:B------:R-:W-:Y:S01]  /*3e30*/  NOP ;  /* 0x0000000000007918 */ /* 0x000fe20000000000 */
[----:B-1----:R-:W1:Y:S01]  /*3e40*/  LDS R0, [UR8+0x14] ;  /* 0x00001408ff007984 */ /* 0x002e620008000800 */
[----:B------:R-:W-:Y:S01]  /*3e50*/  ULOP3.LUT UR4, UR42, 0xffff, URZ, 0xc0, !UPT ;  /* 0x0000ffff2a047892 */ /* 0x000fe2000f8ec0ff */
[----:B------:R-:W-:Y:S01]  /*3e60*/  UMOV UR5, 0xffff ;  /* 0x0000ffff00057882 */ /* 0x000fe20000000000 */
[----:B------:R-:W-:Y:S02]  /*3e70*/  UMOV UR6, 0x1 ;  /* 0x0000000100067882 */ /* 0x000fe40000000000 */
[----:B------:R-:W-:-:S04]  /*3e80*/  USHF.R.U32.HI UR4, URZ, 0x5, UR4 ;  /* 0x00000005ff047899 */ /* 0x000fc80008011604 */
[----:B------:R-:W-:Y:S02]  /*3e90*/  USHF.L.U32 UR5, UR5, UR4, URZ ;  /* 0x0000000405057299 */ /* 0x000fe400080006ff */
[----:B------:R-:W-:-:S04]  /*3ea0*/  USHF.L.U32 UR4, UR6, UR4, URZ ;  /* 0x0000000406047299 */ /* 0x000fc800080006ff */
[----:B-1----:R-:W-:-:S04]  /*3eb0*/  LOP3.LUT R0, R0, UR5, RZ, 0xc0, !PT ;  /* 0x0000000500007c12 */ /* 0x002fc8000f8ec0ff */
[----:B------:R-:W-:-:S13]  /*3ec0*/  ISETP.NE.AND P0, PT, R0, UR5, PT ;  /* 0x0000000500007c0c */ /* 0x000fda000bf05270 */
[----:B------:R-:W-:Y:S05]  /*3ed0*/  @P0 BRA `(.L_x_72) ;  /* 0x0000000000580947 */ /* 0x000fea0003800000 */
[----:B------:R-:W1:Y:S02]  /*3ee0*/  LDS R0, [UR8+0x18] ;  /* 0x00001808ff007984 */ /* 0x000e640008000800 */
[----:B-1----:R-:W-:-:S04]  /*3ef0*/  LOP3.LUT R0, R0, UR4, RZ, 0xc0, !PT ;  /* 0x0000000400007c12 */ /* 0x002fc8000f8ec0ff */
[----:B------:R-:W-:-:S13]  /*3f00*/  ISETP.NE.AND P0, PT, R0, UR4, PT ;  /* 0x0000000400007c0c */ /* 0x000fda000bf05270 */
[----:B------:R-:W-:Y:S05]  /*3f10*/  @P0 BRA `(.L_x_73) ;  /* 0x00000000003c0947 */ /* 0x000fea0003800000 */
[----:B------:R-:W1:Y:S01]  /*3f20*/  S2R R2, SR_LANEID ;  /* 0x0000000000027919 */ /* 0x000e620000000000 */
[----:B------:R-:W-:Y:S01]  /*3f30*/  ULOP3.LUT UR5, URZ, UR5, URZ, 0x33, !UPT ;  /* 0x00000005ff057292 */ /* 0x000fe2000f8e33ff */
[----:B------:R-:W-:Y:S01]  /*3f40*/  LOP3.LUT R4, RZ, UR4, RZ, 0x33, !PT ;  /* 0x00000004ff047c12 */ /* 0x000fe2000f8e33ff */
[----:B------:R-:W-:Y:S02]  /*3f50*/  VOTEU.ANY UR4, UPT, PT ;  /* 0x0000000000047886 */ /* 0x000fe400038e0100 */
[----:B------:R-:W-:Y:S01]  /*3f60*/  UFLO.U32 UR4, UR4 ;  /* 0x00000004000472bd */ /* 0x000fe200080e0000 */
[----:B------:R-:W2:Y:S01]  /*3f70*/  REDUX UR6, R4 ;  /* 0x00000000040673c4 */ /* 0x000ea20000000000 */
[----:B------:R-:W-:-:S06]  /*3f80*/  IMAD.U32 R0, RZ, RZ, UR5 ;  /* 0x00000005ff007e24 */ /* 0x000fcc000f8e00ff */
[----:B------:R4:W-:Y:S01]  /*3f90*/  UTCATOMSWS.AND URZ, UR5 ;  /* 0x0000000500ff79e3 */ /* 0x0009e20008000000 */
[----:B------:R-:W3:Y:S01]  /*3fa0*/  REDUX UR7, R0 ;  /* 0x00000000000773c4 */ /* 0x000ee20000000000 */
[----:B-1----:R-:W-:Y:S01]  /*3fb0*/  ISETP.EQ.U32.AND P0, PT, R2, UR4, PT ;  /* 0x0000000402007c0c */ /* 0x002fe2000bf02070 */
[----:B--2---:R-:W-:Y:S01]  /*3fc0*/  IMAD.U32 R2, RZ, RZ, UR6 ;  /* 0x00000006ff027e24 */ /* 0x004fe2000f8e00ff */
[----:B---3--:R-:W-:-:S11]  /*3fd0*/  MOV R3, UR7 ;  /* 0x0000000700037c02 */ /* 0x008fd60008000f00 */
[----:B------:R4:W-:Y:S04]  /*3fe0*/  @P0 ATOMS.AND RZ, [UR8+0x14], R3 ;  /* 0x00001403ffff098c */ /* 0x0009e8000a800008 */
[----:B------:R4:W-:Y:S01]  /*3ff0*/  @P0 ATOMS.AND RZ, [UR8+0x18], R2 ;  /* 0x00001802ffff098c */ /* 0x0009e2000a800008 */
[----:B------:R-:W-:Y:S05]  /*4000*/  BRA `(.L_x_74) ;  /* 0x0000000000147947 */ /* 0x000fea0003800000 */
.L_x_73:
[----:B------:R-:W-:Y:S02]  /*4010*/  MOV R2, 0x4030 ;  /* 0x0000403000027802 */ /* 0x000fe40000000f00 */
[----:B---3-5:R-:W-:Y:S05]  /*4020*/  CALL.REL.NOINC `($__internal_0_$__cuda_sm10x_tcgen05_guardrail_trap_col_being_dealloced_not_returned_by_alloc) ;  /* 0x0000006000a87944 */ /* 0x028fea0003c00000 */
[----:B------:R-:W-:Y:S05]  /*4030*/  BRA `(.L_x_74) ;  /* 0x0000000000087947 */ /* 0x000fea0003800000 */
.L_x_72:
[----:B------:R-:W-:Y:S02]  /*4040*/  MOV R2, 0x4060 ;  /* 0x0000406000027802 */ /* 0x000fe40000000f00 */
[----:B---3-5:R-:W-:Y:S05]  /*4050*/  CALL.REL.NOINC `($__internal_2_$__cuda_sm10x_tcgen05_guardrail_trap_unallocated_columns_being_dealloced) ;  /* 0x0000006000b47944 */ /* 0x028fea0003c00000 */
.L_x_74:
[----:B------:R-:W-:Y:S01]  /*4060*/  NOP ;  /* 0x0000000000007918 */ /* 0x000fe20000000000 */
[----:B----4-:R-:W-:Y:S05]  /*4070*/  EXIT ;  /* 0x000000000000794d */ /* 0x010fea0003800000 */
.L_x_56:
[----:B------:R-:W-:-:S09]  /*4080*/  UISETP.NE.OR UP0, UPT, UR17, 0x3, !UP3 ;  /* 0x000000031100788c */ /* 0x000fd2000df05670 */
[----:B------:R-:W-:Y:S05]  /*4090*/  BRA.U UP0, `(.L_x_75) ;  /* 0x0000001100547547 */ /* 0x000fea000b800000 */
[----:B------:R-:W1:Y:S01]  /*40a0*/  LDCU UR31, c[0x0][0x370] ;  /* 0x00006e00ff1f77ac */ /* 0x000e620008000800 */
[----:B------:R-:W2:Y:S01]  /*40b0*/  LDC.64 R16, c[0x0][0x348] ;  /* 0x0000d200ff107b82 */ /* 0x000ea20000000a00 */
[----:B------:R-:W-:Y:S02]  /*40c0*/  HFMA2 R13, -RZ, RZ, 0, 0 ;  /* 0x00000000ff0d7431 */ /* 0x000fe400000001ff */
[----:B------:R-:W-:Y:S01]  /*40d0*/  IMAD.MOV.U32 R15, RZ, RZ, 0x1 ;  /* 0x00000001ff0f7424 */ /* 0x000fe200078e00ff */
[----:B------:R-:W1:Y:S01]  /*40e0*/  LDCU.128 UR48, c[0x0][0xb10] ;  /* 0x00016200ff3077ac */ /* 0x000e620008000c00 */
[----:B------:R-:W-:Y:S01]  /*40f0*/  IMAD.MOV.U32 R14, RZ, RZ, RZ ;  /* 0x000000ffff0e7224 */ /* 0x000fe200078e00ff */
[----:B------:R-:W-:Y:S01]  /*4100*/  MOV R7, 0x2000 ;  /* 0x0000200000077802 */ /* 0x000fe20000000f00 */
[----:B------:R-:W3:Y:S01]  /*4110*/  LDCU UR30, c[0x0][0x374] ;  /* 0x00006e80ff1e77ac */ /* 0x000ee20008000800 */
[----:B------:R-:W4:Y:S01]  /*4120*/  LDC.64 R2, c[0x0][0x888] ;  /* 0x00022200ff027b82 */ /* 0x000f220000000a00 */
[----:B------:R-:W3:Y:S01]  /*4130*/  LDCU UR15, c[0x0][0xb0c] ;  /* 0x00016180ff0f77ac */ /* 0x000ee20008000800 */
[----:B------:R-:W2:Y:S06]  /*4140*/  LDCU UR40, c[0x0][0xb20] ;  /* 0x00016400ff2877ac */ /* 0x000eac0008000800 */
[----:B------:R-:W4:Y:S01]  /*4150*/  LDC.64 R4, c[0x0][0x890] ;  /* 0x00022400ff047b82 */ /* 0x000f220000000a00 */
[----:B------:R-:W2:Y:S01]  /*4160*/  LDCU UR4, c[0x0][0xb30] ;  /* 0x00016600ff0477ac */ /* 0x000ea20008000800 */
[----:B------:R-:W-:Y:S01]  /*4170*/  UMOV UR21, 0x400 ;  /* 0x0000040000157882 */ /* 0x000fe20000000000 */
[----:B-1----:R-:W-:-:S02]  /*4180*/  UIMAD.WIDE.U32 UR6, UR31, UR48, URZ ;  /* 0x000000301f0672a5 */ /* 0x002fc4000f8e00ff */
[----:B---3--:R-:W-:Y:S02]  /*4190*/  UIMAD.WIDE.U32 UR8, UR30, UR51, URZ ;  /* 0x000000331e0872a5 */ /* 0x008fe4000f8e00ff */
[----:B------:R-:W-:Y:S02]  /*41a0*/  ULEA UR21, UR47, UR21, 0x18 ;  /* 0x000000152f157291 */ /* 0x000fe4000f8ec0ff */
[----:B------:R-:W-:Y:S02]  /*41b0*/  UPLOP3.LUT UP3, UPT, UPT, UPT, UPT, 0x40, 0x4 ;  /* 0x000000000004789c */ /* 0x000fe40003f6e870 */
[----:B------:R-:W-:Y:S01]  /*41c0*/  UIADD3 UR37, UPT, UPT, UR21, 0x68, URZ ;  /* 0x0000006815257890 */ /* 0x000fe2000fffe0ff */
[----:B------:R-:W-:Y:S01]  /*41d0*/  UMOV UR6, UR7 ;  /* 0x0000000700067c82 */ /* 0x000fe20008000000 */
[----:B------:R-:W-:Y:S01]  /*41e0*/  UMOV UR38, UR9 ;  /* 0x0000000900267c82 */ /* 0x000fe20008000000 */
[----:B------:R-:W-:Y:S02]  /*41f0*/  UISETP.GE.AND UP0, UPT, UR42, 0x1, UPT ;  /* 0x000000012a00788c */ /* 0x000fe4000bf06270 */
[----:B------:R-:W-:Y:S01]  /*4200*/  UISETP.NE.AND UP4, UPT, UR42, 0x1, UPT ;  /* 0x000000012a00788c */ /* 0x000fe2000bf85270 */
[----:B------:R-:W1:Y:S01]  /*4210*/  LDCU.64 UR22, c[0x0][0xb28] ;  /* 0x00016500ff1677ac */ /* 0x000e620008000a00 */
[----:B------:R-:W-:-:S02]  /*4220*/  UISETP.NE.AND UP6, UPT, UR15, 0x1, UPT ;  /* 0x000000010f00788c */ /* 0x000fc4000bfc5270 */
[----:B------:R-:W-:Y:S02]  /*4230*/  UISETP.NE.AND UP5, UPT, UR50, 0x1, UPT ;  /* 0x000000013200788c */ /* 0x000fe4000bfa5270 */
[----:B------:R-:W-:Y:S02]  /*4240*/  UIADD3 UR33, UPT, UPT, UR21, 0x50, URZ ;  /* 0x0000005015217890 */ /* 0x000fe4000fffe0ff */
[----:B------:R-:W-:Y:S02]  /*4250*/  UIADD3 UR25, UPT, UPT, UR21, 0x58, URZ ;  /* 0x0000005815197890 */ /* 0x000fe4000fffe0ff */
[----:B------:R-:W-:Y:S02]  /*4260*/  UIADD3 UR17, UPT, UPT, UR21, 0x60, URZ ;  /* 0x0000006015117890 */ /* 0x000fe4000fffe0ff */
[----:B------:R-:W-:Y:S02]  /*4270*/  UPRMT UR37, UR47, 0x654, UR37 ;  /* 0x000006542f257896 */ /* 0x000fe40008000025 */
[----:B------:R-:W-:-:S02]  /*4280*/  USHF.R.U32.HI UR39, URZ, UR49, UR6 ;  /* 0x00000031ff277299 */ /* 0x000fc40008011606 */
[----:B--2---:R-:W-:Y:S02]  /*4290*/  USHF.R.U32.HI UR38, URZ, UR40, UR38 ;  /* 0x00000028ff267299 */ /* 0x004fe40008011626 */
[----:B------:R-:W-:-:S11]  /*42a0*/  UISETP.NE.AND UP2, UPT, UR4, 0x1, UPT ;  /* 0x000000010400788c */ /* 0x000fd6000bf45270 */
.L_x_86:
[C---:B------:R-:W-:Y:S02]  /*42b0*/  LEA R12, R14.reuse, UR21, 0x3 ;  /* 0x000000150e0c7c11 */ /* 0x040fe4000f8e18ff */
[----:B------:R-:W-:Y:S02]  /*42c0*/  SHF.L.U32 R9, R13, 0x1f, RZ ;  /* 0x0000001f0d097819 */ /* 0x000fe400000006ff */
[----:B------:R-:W-:Y:S02]  /*42d0*/  LEA R10, R14, UR21, 0x4 ;  /* 0x000000150e0a7c11 */ /* 0x000fe4000f8e20ff */
[----:B--2---:R-:W2:Y:S02]  /*42e0*/  SYNCS.PHASECHK.TRANS64.TRYWAIT P0, [R12+URZ+0xa0], R9 ;  /* 0x0000a0090c0075a7 */ /* 0x004ea400080011ff */
[----:B--2---:R-:W-:Y:S05]  /*42f0*/  @!P0 BRA `(.L_x_76) ;  /* 0x0000005800a48947 */ /* 0x004fea0003800000 */
.L_x_168:
[----:B--2---:R-:W2:Y:S01]  /*4300*/  LDS.128 R8, [R10+0x130] ;  /* 0x000130000a087984 */ /* 0x004ea20000000c00 */
[----:B------:R-:W-:Y:S01]  /*4310*/  UISETP.GE.AND UP0, UPT, UR42, 0x1, UPT ;  /* 0x000000012a00788c */ /* 0x000fe2000bf06270 */
[----:B------:R-:W-:Y:S01]  /*4320*/  @!PT LDS RZ, [RZ] ;  /* 0x00000000fffff984 */ /* 0x000fe20000000800 */
[----:B------:R-:W-:Y:S01]  /*4330*/  @!PT LDS RZ, [RZ] ;  /* 0x00000000fffff984 */ /* 0x000fe20000000800 */
[----:B------:R-:W-:Y:S01]  /*4340*/  @!PT LDS RZ, [RZ] ;  /* 0x00000000fffff984 */ /* 0x000fe20000000800 */
[----:B------:R-:W-:Y:S01]  /*4350*/  @!PT LDS RZ, [RZ] ;  /* 0x00000000fffff984 */ /* 0x000fe20000000800 */
[----:B------:R3:W-:Y:S06]  /*4360*/  MEMBAR.ALL.CTA ;  /* 0x0000000000007992 */ /* 0x0007ec0000008000 */
[----:B---3--:R-:W3:Y:S01]  /*4370*/  FENCE.VIEW.ASYNC.S ;  /* 0x00000000000073c6 */ /* 0x008ee20000000000 */
[----:B--2---:R-:W-:Y:S11]  /*4380*/  LOP3.LUT P0, RZ, R10, 0x1, RZ, 0xc0, !PT ;  /* 0x000000010aff7812 */ /* 0x004ff6000780c0ff */
[----:B------:R-:W-:Y:S02]  /*4390*/  @!UPT UIADD3 URZ, UPT, UPT, URZ, URZ, URZ ;  /* 0x000000fffffff290 */ /* 0x000fe4000fffe0ff */
[----:B---3--:R-:W-:Y:S01]  /*43a0*/  VOTEU.ANY UP1, P0 ;  /* 0x0000000000ff7886 */ /* 0x008fe20000020100 */
[----:B------:R-:W-:Y:S11]  /*43b0*/  PLOP3.LUT P0, PT, PT, PT, UP1, 0x80, 0x8 ;  /* 0x000000000008781c */ /* 0x000ff60003f0f018 */
[----:B------:R-:W-:Y:S02]  /*43c0*/  @!UPT UIADD3 URZ, UPT, UPT, URZ, URZ, URZ ;  /* 0x000000fffffff290 */ /* 0x000fe4000fffe0ff */
[----:B------:R-:W-:Y:S02]  /*43d0*/  @P0 SHF.R.U32.HI R0, RZ, 0x10, R9 ;  /* 0x00000010ff000819 */ /* 0x000fe40000011609 */
[----:B------:R-:W-:Y:S02]  /*43e0*/  @P0 MOV R6, R8 ;  /* 0x0000000800060202 */ /* 0x000fe40000000f00 */
[----:B------:R-:W-:Y:S01]  /*43f0*/  @P0 R2UR UR4, R0 ;  /* 0x00000000000402ca */ /* 0x000fe200000e0000 */
[----:B------:R-:W-:Y:S01]  /*4400*/  VIADD R0, R12, 0xb0 ;  /* 0x000000b00c007836 */ /* 0x000fe20000000000 */
[----:B------:R-:W-:Y:S02]  /*4410*/  @P0 LOP3.LUT R8, R9, 0xffff, RZ, 0xc0, !PT ;  /* 0x0000ffff09080812 */ /* 0x000fe400078ec0ff */
[----:B------:R-:W-:Y:S02]  /*4420*/  @P0 R2UR UR6, R6 ;  /* 0x00000000060602ca */ /* 0x000fe400000e0000 */
[----:B------:R-:W-:Y:S02]  /*4430*/  PRMT R0, RZ, 0x654, R0 ;  /* 0x00000654ff007816 */ /* 0x000fe40000000000 */
[----:B------:R-:W-:Y:S02]  /*4440*/  @P0 R2UR UR5, R8 ;  /* 0x00000000080502ca */ /* 0x000fe400000e0000 */
[----:B------:R2:W-:Y:S03]  /*4450*/  SYNCS.ARRIVE.TRANS64.RED.A1T0 RZ, [R0+URZ], RZ ;  /* 0x000000ff00ff79a7 */ /* 0x0005e600081004ff */
[----:B------:R-:W-:Y:S04]  /*4460*/  @UP1 UMOV UR29, UR4 ;  /* 0x00000004001d1c82 */ /* 0x000fe80008000000 */
[----:B------:R-:W-:Y:S04]  /*4470*/  @UP1 UMOV UR14, UR6 ;  /* 0x00000006000e1c82 */ /* 0x000fe80008000000 */
[----:B------:R-:W-:Y:S01]  /*4480*/  @UP1 UMOV UR13, UR5 ;  /* 0x00000005000d1c82 */ /* 0x000fe20008000000 */
[----:B------:R-:W-:Y:S05]  /*4490*/  BRA.U !UP0, `(.L_x_77) ;  /* 0x0000000108a47547 */ /* 0x000fea000b800000 */
[----:B------:R-:W-:Y:S02]  /*44a0*/  UIMAD.WIDE.U32 UR18, UR13, UR51, URZ ;  /* 0x000000330d1272a5 */ /* 0x000fe4000f8e00ff */
[----:B------:R-:W-:Y:S02]  /*44b0*/  UIMAD.WIDE.U32 UR26, UR14, UR48, URZ ;  /* 0x000000300e1a72a5 */ /* 0x000fe4000f8e00ff */
[----:B------:R-:W-:Y:S02]  /*44c0*/  USEL UR4, UR30, UR38, !UP5 ;  /* 0x000000261e047287 */ /* 0x000fe4000e800000 */
[----:B------:R-:W-:Y:S02]  /*44d0*/  USEL UR7, UR31, UR39, !UP6 ;  /* 0x000000271f077287 */ /* 0x000fe4000f000000 */
[----:B-1----:R-:W-:Y:S02]  /*44e0*/  UIMAD.WIDE.U32 UR8, UR4, UR22, URZ ;  /* 0x00000016040872a5 */ /* 0x002fe4000f8e00ff */
[----:B------:R-:W-:Y:S01]  /*44f0*/  UIMAD.WIDE.U32 UR10, UR7, UR22, URZ ;  /* 0x00000016070a72a5 */ /* 0x000fe2000f8e00ff */
[----:B------:R-:W-:Y:S02]  /*4500*/  UMOV UR5, UR19 ;  /* 0x0000001300057c82 */ /* 0x000fe40008000000 */
[----:B------:R-:W-:Y:S03]  /*4510*/  USHF.R.U32.HI UR6, URZ, UR40, UR5 ;  /* 0x00000028ff067299 */ /* 0x000fe60008011605 */
[----:B------:R-:W-:Y:S01]  /*4520*/  UMOV UR5, UR27 ;  /* 0x0000001b00057c82 */ /* 0x000fe20008000000 */
[----:B------:R-:W-:Y:S02]  /*4530*/  USEL UR6, UR13, UR6, !UP5 ;  /* 0x000000060d067287 */ /* 0x000fe4000e800000 */
[----:B------:R-:W-:Y:S03]  /*4540*/  USHF.R.U32.HI UR12, URZ, UR49, UR5 ;  /* 0x00000031ff0c7299 */ /* 0x000fe60008011605 */
[----:B------:R-:W-:Y:S02]  /*4550*/  UMOV UR5, UR9 ;  /* 0x0000000900057c82 */ /* 0x000fe40008000000 */
[----:B------:R-:W-:Y:S03]  /*4560*/  @UP4 USHF.R.U32.HI UR4, URZ, UR23, UR5 ;  /* 0x00000017ff044299 */ /* 0x000fe60008011605 */
[----:B------:R-:W-:Y:S01]  /*4570*/  UMOV UR5, UR11 ;  /* 0x0000000b00057c82 */ /* 0x000fe20008000000 */
[----:B------:R-:W-:Y:S02]  /*4580*/  UIMAD UR4, UR42, UR4, URZ ;  /* 0x000000042a0472a4 */ /* 0x000fe4000f8e02ff */
[----:B------:R-:W-:Y:S02]  /*4590*/  @UP4 USHF.R.U32.HI UR7, URZ, UR23, UR5 ;  /* 0x00000017ff074299 */ /* 0x000fe40008011605 */
[----:B------:R-:W-:Y:S02]  /*45a0*/  UIMAD.WIDE.U32 UR10, UR6, UR22, URZ ;  /* 0x00000016060a72a5 */ /* 0x000fe4000f8e00ff */
[----:B------:R-:W-:Y:S02]  /*45b0*/  USEL UR5, UR14, UR12, !UP6 ;  /* 0x0000000c0e057287 */ /* 0x000fe4000f000000 */
[----:B------:R-:W-:Y:S02]  /*45c0*/  UIMAD UR8, UR42, UR7, URZ ;  /* 0x000000072a0872a4 */ /* 0x000fe4000f8e02ff */
[----:B------:R-:W-:Y:S03]  /*45d0*/  UISETP.GE.AND UP0, UPT, UR6, UR4, UPT ;  /* 0x000000040600728c */ /* 0x000fe6000bf06270 */
[----:B------:R-:W-:Y:S01]  /*45e0*/  UMOV UR4, UR11 ;  /* 0x0000000b00047c82 */ /* 0x000fe20008000000 */
[----:B------:R-:W-:Y:S02]  /*45f0*/  UISETP.GE.OR UP0, UPT, UR5, UR8, UP0 ;  /* 0x000000080500728c */ /* 0x000fe40008706670 */
[----:B------:R-:W-:Y:S02]  /*4600*/  USHF.R.U32.HI UR4, URZ, UR23, UR4 ;  /* 0x00000017ff047299 */ /* 0x000fe40008011604 */
[----:B------:R-:W-:Y:S02]  /*4610*/  UIMAD.WIDE.U32 UR8, UR5, UR22, URZ ;  /* 0x00000016050872a5 */ /* 0x000fe4000f8e00ff */
[----:B------:R-:W-:Y:S04]  /*4620*/  USEL UR10, UR6, UR4, !UP4 ;  /* 0x00000004060a7287 */ /* 0x000fe8000e000000 */
[----:B------:R-:W-:Y:S01]  /*4630*/  UIADD3 UR11, UPT, UPT, -UR10, URZ, URZ ;  /* 0x000000ff0a0b7290 */ /* 0x000fe2000fffe1ff */
[----:B------:R-:W-:Y:S02]  /*4640*/  @!UP0 UMOV UR4, UR9 ;  /* 0x0000000900048c82 */ /* 0x000fe40008000000 */
[----:B------:R-:W-:Y:S02]  /*4650*/  @!UP0 USHF.R.U32.HI UR4, URZ, UR23, UR4 ;  /* 0x00000017ff048299 */ /* 0x000fe40008011604 */
[----:B------:R-:W-:Y:S02]  /*4660*/  UIMAD UR8, UR42, UR11, UR6 ;  /* 0x0000000b2a0872a4 */ /* 0x000fe4000f8e0206 */
[----:B------:R-:W-:Y:S04]  /*4670*/  @!UP0 USEL UR4, UR5, UR4, !UP4 ;  /* 0x0000000405048287 */ /* 0x000fe8000e000000 */
[----:B------:R-:W-:Y:S02]  /*4680*/  @!UP0 UIMAD UR8, UR7, UR8, UR4 ;  /* 0x00000008070882a4 */ /* 0x000fe4000f8e0204 */
[----:B------:R-:W-:Y:S02]  /*4690*/  @!UP0 UIADD3 UR9, UPT, UPT, UR10, -UR4, URZ ;  /* 0x800000040a098290 */ /* 0x000fe4000fffe0ff */
[----:B------:R-:W-:Y:S02]  /*46a0*/  UIADD3 UR4, UPT, UPT, -UR5, URZ, URZ ;  /* 0x000000ff05047290 */ /* 0x000fe4000fffe1ff */
[----:B------:R-:W-:Y:S02]  /*46b0*/  UIADD3 UR7, UPT, UPT, -UR6, URZ, URZ ;  /* 0x000000ff06077290 */ /* 0x000fe4000fffe1ff */
[----:B------:R-:W-:Y:S02]  /*46c0*/  @!UP0 UIMAD UR6, UR9, UR42, UR5 ;  /* 0x0000002a090682a4 */ /* 0x000fe4000f8e0205 */
[----:B------:R-:W-:Y:S02]  /*46d0*/  UIMAD UR14, UR15, UR4, UR14 ;  /* 0x000000040f0e72a4 */ /* 0x000fe4000f8e020e */
[----:B------:R-:W-:Y:S01]  /*46e0*/  UIMAD UR13, UR50, UR7, UR13 ;  /* 0x00000007320d72a4 */ /* 0x000fe2000f8e020d */
[----:B------:R-:W-:Y:S02]  /*46f0*/  @!UP0 UMOV UR5, UR8 ;  /* 0x0000000800058c82 */ /* 0x000fe40008000000 */
[----:B------:R-:W-:Y:S02]  /*4700*/  UIMAD UR14, UR5, UR15, UR14 ;  /* 0x0000000f050e72a4 */ /* 0x000fe4000f8e020e */
[----:B------:R-:W-:Y:S11]  /*4710*/  UIMAD UR13, UR6, UR50, UR13 ;  /* 0x00000032060d72a4 */ /* 0x000ff6000f8e020d */
[----:B------:R-:W-:Y:S01]  /*4720*/  @!UPT UIADD3 URZ, UPT, UPT, URZ, URZ, URZ ;  /* 0x000000fffffff290 */ /* 0x000fe2000fffe0ff */
.L_x_77:
[----:B------:R-:W3:Y:S01]  /*4730*/  @!UP2 LDCU.128 UR8, c[0x0][0xb10] ;  /* 0x00016200ff08a7ac */ /* 0x000ee20008000c00 */
[C---:B----4-:R-:W-:Y:S02]  /*4740*/  ISETP.NE.U32.AND P1, PT, R4.reuse, RZ, PT ;  /* 0x000000ff0400720c */ /* 0x050fe40003f25070 */
[----:B------:R-:W-:Y:S02]  /*4750*/  ISETP.NE.U32.AND P0, PT, R4, RZ, PT ;  /* 0x000000ff0400720c */ /* 0x000fe40003f05070 */
[C---:B------:R-:W-:Y:S02]  /*4760*/  ISETP.NE.AND.EX P1, PT, R5.reuse, RZ, PT, P1 ;  /* 0x000000ff0500720c */ /* 0x040fe40003f25310 */
[----:B------:R-:W-:Y:S01]  /*4770*/  ISETP.NE.AND.EX P0, PT, R5, RZ, PT, P0 ;  /* 0x000000ff0500720c */ /* 0x000fe20003f05300 */
[----:B------:R-:W4:Y:S01]  /*4780*/  @!UP2 LDCU UR5, c[0x0][0xb0c] ;  /* 0x00016180ff05a7ac */ /* 0x000f220008000800 */
[----:B------:R-:W-:Y:S01]  /*4790*/  SHF.L.U32 R9, R15, 0x1f, RZ ;  /* 0x0000001f0f097819 */ /* 0x000fe200000006ff */
[----:B------:R-:W-:Y:S02]  /*47a0*/  USHF.L.U32 UR35, UR16, 0x7, URZ ;  /* 0x0000000710237899 */ /* 0x000fe400080006ff */
[----:B------:R-:W-:Y:S02]  /*47b0*/  USHF.L.U32 UR34, UR20, 0x7, URZ ;  /* 0x0000000714227899 */ /* 0x000fe400080006ff */
[----:B---3--:R-:W-:Y:S07]  /*47c0*/  UIMAD.WIDE.U32 UR6, UR14, UR8, URZ ;  /* 0x000000080e0672a5 */ /* 0x008fee000f8e00ff */
[----:B------:R-:W-:Y:S01]  /*47d0*/  @!UP2 UMOV UR4, UR7 ;  /* 0x000000070004ac82 */ /* 0x000fe20008000000 */
[----:B----4-:R-:W-:Y:S02]  /*47e0*/  @!UP2 UISETP.NE.AND UP0, UPT, UR5, 0x1, UPT ;  /* 0x000000010500a88c */ /* 0x010fe4000bf05270 */
[----:B------:R-:W-:Y:S02]  /*47f0*/  @!UP2 USHF.R.U32.HI UR4, URZ, UR9, UR4 ;  /* 0x00000009ff04a299 */ /* 0x000fe40008011604 */
[----:B------:R-:W-:Y:S02]  /*4800*/  UIMAD.WIDE.U32 UR6, UR13, UR11, URZ ;  /* 0x0000000b0d0672a5 */ /* 0x000fe4000f8e00ff */
[----:B------:R-:W-:Y:S02]  /*4810*/  @!UP2 USEL UR8, UR14, UR4, !UP0 ;  /* 0x000000040e08a287 */ /* 0x000fe4000c000000 */
[----:B------:R-:W-:Y:S03]  /*4820*/  @!UP2 UISETP.NE.AND UP0, UPT, UR10, 0x1, UPT ;  /* 0x000000010a00a88c */ /* 0x000fe6000bf05270 */
[----:B------:R-:W-:Y:S02]  /*4830*/  @!UP2 UMOV UR6, UR7 ;  /* 0x000000070006ac82 */ /* 0x000fe40008000000 */
[----:B------:R-:W3:Y:S02]  /*4840*/  @!UP2 LDCU UR4, c[0x0][0xb20] ;  /* 0x00016400ff04a7ac */ /* 0x000ee40008000800 */
[----:B---3--:R-:W-:Y:S04]  /*4850*/  @!UP2 USHF.R.U32.HI UR6, URZ, UR4, UR6 ;  /* 0x00000004ff06a299 */ /* 0x008fe80008011606 */
[----:B------:R-:W-:Y:S04]  /*4860*/  @!UP2 USEL UR6, UR13, UR6, !UP0 ;  /* 0x000000060d06a287 */ /* 0x000fe8000c000000 */
[----:B------:R-:W-:Y:S02]  /*4870*/  @!UP2 UIADD3 UR4, UPT, UPT, -UR8, UR6, URZ ;  /* 0x000000060804a290 */ /* 0x000fe4000fffe1ff */
[----:B------:R-:W-:Y:S02]  /*4880*/  @!UP2 UIADD3 UR6, UPT, UPT, UR8, -UR6, URZ ;  /* 0x800000060806a290 */ /* 0x000fe4000fffe0ff */
[----:B------:R-:W-:Y:S02]  /*4890*/  @!UP2 UIMAD UR14, UR4, UR5, UR14 ;  /* 0x00000005040ea2a4 */ /* 0x000fe4000f8e020e */
[----:B------:R-:W-:Y:S01]  /*48a0*/  @!UP2 UIMAD UR13, UR6, UR10, UR13 ;  /* 0x0000000a060da2a4 */ /* 0x000fe2000f8e020d */
[----:B------:R-:W-:Y:S11]  /*48b0*/  BRA.U UP3, `(.L_x_78) ;  /* 0x0000000103107547 */ /* 0x000ff6000b800000 */
[----:B--2---:R-:W-:Y:S04]  /*48c0*/  MOV R0, UR45 ;  /* 0x0000002d00007c02 */ /* 0x004fe80008000f00 */
[----:B------:R-:W-:Y:S04]  /*48d0*/  SHF.L.U32 R11, R0, 0x1f, RZ ;  /* 0x0000001f000b7819 */ /* 0x000fe800000006ff */
[----:B------:R-:W2:Y:S02]  /*48e0*/  SYNCS.PHASECHK.TRANS64.TRYWAIT P2, [UR21+0x98], R11 ;  /* 0x0000980bff0075a7 */ /* 0x000ea40008041115 */
[----:B--2---:R-:W-:Y:S05]  /*48f0*/  @!P2 BRA `(.L_x_79) ;  /* 0x000000540038a947 */ /* 0x004fea0003800000 */
.L_x_78:
[----:B------:R-:W-:Y:S05]  /*4900*/  @!P1 BRA `(.L_x_80) ;  /* 0x0000000000309947 */ /* 0x000fea0003800000 */
[----:B------:R-:W-:Y:S01]  /*4910*/  ISETP.NE.U32.AND P1, PT, R2, RZ, PT ;  /* 0x000000ff0200720c */ /* 0x000fe20003f25070 */
[----:B------:R-:W3:Y:S01]  /*4920*/  LDCU.64 UR4, c[0x0][0x358] ;  /* 0x00006b00ff0477ac */ /* 0x000ee20008000a00 */
[----:B------:R-:W-:Y:S02]  /*4930*/  IMAD.MOV.U32 R80, RZ, RZ, 0x1 ;  /* 0x00000001ff507424 */ /* 0x000fe400078e00ff */
[----:B------:R-:W-:Y:S11]  /*4940*/  ISETP.NE.AND.EX P1, PT, R3, RZ, PT, P1 ;  /* 0x000000ff0300720c */ /* 0x000ff60003f25310 */
[----:B------:R-:W-:Y:S02]  /*4950*/  @!UPT UIADD3 URZ, UPT, UPT, URZ, URZ, URZ ;  /* 0x000000fffffff290 */ /* 0x000fe4000fffe0ff */
[----:B--2---:R-:W2:Y:S01]  /*4960*/  @P1 LDC.64 R10, c[0x0][0x888] ;  /* 0x00022200ff0a1b82 */ /* 0x004ea20000000a00 */
[----:B------:R-:W-:Y:S04]  /*4970*/  @P1 IMAD R0, R4, UR36, RZ ;  /* 0x0000002404001c24 */ /* 0x000fe8000f8e02ff */
[----:B--2---:R-:W-:Y:S04]  /*4980*/  @P1 IMAD.WIDE R10, R0, 0x4, R10 ;  /* 0x00000004000a1825 */ /* 0x004fe800078e020a */
[----:B------:R-:W-:Y:S01]  /*4990*/  HFMA2 R0, -RZ, RZ, 0, 5.9604644775390625e-08 ;  /* 0x00000001ff007431 */ /* 0x000fe200000001ff */
[----:B---3-5:R3:W5:Y:S04]  /*49a0*/  @P1 LDG.E R41, desc[UR4][R10.64] ;  /* 0x000000040a291981 */ /* 0x028768000c1e1900 */
[----:B------:R-:W-:Y:S01]  /*49b0*/  @!P1 PRMT R80, R0, 0x7610, R80 ;  /* 0x0000761000509816 */ /* 0x000fe20000000050 */
[----:B---3--:R-:W4:Y:S06]  /*49c0*/  @!P1 LDC R41, c[0x0][0x880] ;  /* 0x00022000ff299b82 */ /* 0x008f2c0000000800 */
.L_x_80:
[----:B----45:R-:W-:Y:S01]  /*49d0*/  @!P0 FSETP.EQ.AND P1, PT, R41, RZ, PT ;  /* 0x000000ff2900820b */ /* 0x030fe20003f22000 */
[----:B------:R-:W-:Y:S01]  /*49e0*/  @!UPT UIADD3 URZ, UPT, UPT, URZ, URZ, URZ ;  /* 0x000000fffffff290 */ /* 0x000fe2000fffe0ff */
[----:B------:R-:W-:Y:S11]  /*49f0*/  @!P0 BRA `(.L_x_81) ;  /* 0x0000000000188947 */ /* 0x000ff60003800000 */
[----:B------:R-:W-:Y:S02]  /*4a00*/  LOP3.LUT P0, RZ, R80, 0xff, RZ, 0xc0, !PT ;  /* 0x000000ff50ff7812 */ /* 0x000fe4000780c0ff */
[----:B------:R-:W-:Y:S04]  /*4a10*/  ISETP.NE.U32.AND P1, PT, R2, RZ, PT ;  /* 0x000000ff0200720c */ /* 0x000fe80003f25070 */
[----:B------:R-:W-:Y:S04]  /*4a20*/  ISETP.NE.AND.EX P1, PT, R3, RZ, PT, P1 ;  /* 0x000000ff0300720c */ /* 0x000fe80003f25310 */
[----:B------:R-:W-:Y:S03]  /*4a30*/  PLOP3.LUT P1, PT, P1, PT, PT, 0x8, 0x80 ;  /* 0x000000000080781c */ /* 0x000fe60000f2e170 */
[----:B------:R-:W-:Y:S11]  /*4a40*/  @P0 FSETP.EQ.AND P1, PT, R41, RZ, PT ;  /* 0x000000ff2900020b */ /* 0x000ff60003f22000 */
[----:B------:R-:W-:Y:S02]  /*4a50*/  @!UPT UIADD3 URZ, UPT, UPT, URZ, URZ, URZ ;  /* 0x000000fffffff290 */ /* 0x000fe4000fffe0ff */
.L_x_81:
[----:B------:R-:W3:Y:S01]  /*4a60*/  SYNCS.PHASECHK.TRANS64.TRYWAIT P2, [UR21+0x70], R9 ;  /* 0x00007009ff0075a7 */ /* 0x000ee20008041115 */
[----:B------:R-:W-:Y:S04]  /*4a70*/  ELECT P0, URZ, PT ;  /* 0x0000000000ff782f */ /* 0x000fe80003800000 */
[----:B------:R-:W-:Y:S11]  /*4a80*/  PLOP3.LUT P1, PT, P1, P0, PT, 0xf2, 0x2f ;  /* 0x00000000002f781c */ /* 0x000ff60000f21e72 */
[----:B------:R-:W-:Y:S02]  /*4a90*/  @!UPT UIADD3 URZ, UPT, UPT, URZ, URZ, URZ ;  /* 0x000000fffffff290 */ /* 0x000fe4000fffe0ff */
[----:B------:R-:W-:Y:S05]  /*4aa0*/  @!P1 IADD3 R8, P0, PT, R16, 0x580, RZ ;  /* 0x0000058010089810 */ /* 0x000fea0007f1e0ff */
[----:B------:R-:W-:Y:S01]  /*4ab0*/  @!P1 IMAD.X R6, RZ, RZ, R17, P0 ;  /* 0x000000ffff069224 */ /* 0x000fe200000e0611 */
[----:B---3--:R-:W-:Y:S07]  /*4ac0*/  @!P2 BRA `(.L_x_82) ;  /* 0x0000005000dca947 */ /* 0x008fee0003800000 */
.L_x_171:
[----:B------:R-:W-:Y:S01]  /*4ad0*/  @!P1 R2UR UR5, R8 ;  /* 0x00000000080592ca */ /* 0x000fe200000e0000 */
[----:B------:R-:W-:Y:S01]  /*4ae0*/  VOTEU.ALL UP0, P1 ;  /* 0x0000000000ff7886 */ /* 0x000fe20000800000 */
[----:B------:R-:W-:Y:S01]  /*4af0*/  @!P1 R2UR UR4, R6 ;  /* 0x00000000060492ca */ /* 0x000fe200000e0000 */
[----:B--2---:R-:W-:Y:S01]  /*4b00*/  @!P1 IMAD.MOV.U32 R0, RZ, RZ, 0x2000 ;  /* 0x00002000ff009424 */ /* 0x004fe200078e00ff */
[----:B------:R-:W-:Y:S01]  /*4b10*/  UMOV UR8, 0x0 ;  /* 0x0000000000087882 */ /* 0x000fe20000000000 */
[----:B------:R-:W-:Y:S01]  /*4b20*/  UMOV UR9, 0x10000000 ;  /* 0x1000000000097882 */ /* 0x000fe20000000000 */
[----:B------:R-:W-:Y:S01]  /*4b30*/  @!UP0 UIADD3 UR32, UPT, UPT, UR21, 0x200, URZ ;  /* 0x0000020015208890 */ /* 0x000fe2000fffe0ff */
[----:B------:R-:W-:Y:S01]  /*4b40*/  @!P1 IADD3 R8, P0, PT, R16, 0x580, RZ ;  /* 0x0000058010089810 */ /* 0x000fe20007f1e0ff */
[----:B------:R-:W-:Y:S01]  /*4b50*/  VOTEU.ALL UP0, P1 ;  /* 0x0000000000ff7886 */ /* 0x000fe20000800000 */
[----:B------:R-:W-:Y:S03]  /*4b60*/  UPRMT UR6, UR47, 0x654, UR33 ;  /* 0x000006542f067896 */ /* 0x000fe60008000021 */
[----:B------:R-:W-:Y:S02]  /*4b70*/  @!P1 IMAD.X R6, RZ, RZ, R17, P0 ;  /* 0x000000ffff069224 */ /* 0x000fe400000e0611 */
[----:B------:R-:W-:Y:S02]  /*4b80*/  IMAD.U32 R10, RZ, RZ, UR5 ;  /* 0x00000005ff0a7e24 */ /* 0x000fe4000f8e00ff */
[----:B------:R-:W-:Y:S03]  /*4b90*/  IMAD.U32 R11, RZ, RZ, UR4 ;  /* 0x00000004ff0b7e24 */ /* 0x000fe6000f8e00ff */
[----:B------:R-:W-:Y:S02]  /*4ba0*/  @!P1 R2UR UR4, R10 ;  /* 0x000000000a0492ca */ /* 0x000fe400000e0000 */
[----:B------:R-:W-:Y:S11]  /*4bb0*/  @!P1 R2UR UR5, R11 ;  /* 0x000000000b0592ca */ /* 0x000ff600000e0000 */
[----:B------:R-:W-:Y:S02]  /*4bc0*/  @!UPT UIADD3 URZ, UPT, UPT, URZ, URZ, URZ ;  /* 0x000000fffffff290 */ /* 0x000fe4000fffe0ff */
[----:B------:R2:W-:Y:S01]  /*4bd0*/  @!UP0 UTMALDG.3D [UR32], [UR4], desc[UR8] ;  /* 0x00000820040085b4 */ /* 0x0005e20008011000 */
[----:B------:R2:W-:Y:S01]  /*4be0*/  @!P1 SYNCS.ARRIVE.TRANS64.RED.A0TR RZ, [UR21+0x50], R0 ;  /* 0x00005000ffff99a7 */ /* 0x0005e20008300415 */
[----:B------:R-:W-:Y:S01]  /*4bf0*/  SYNCS.ARRIVE.TRANS64.RED.A1T0 RZ, [UR6], RZ ;  /* 0x000000ffffff79a7 */ /* 0x000fe20008100406 */
[----:B------:R-:W3:Y:S02]  /*4c00*/  SYNCS.PHASECHK.TRANS64.TRYWAIT P2, [UR21+0x78], R9 ;  /* 0x00007809ff0075a7 */ /* 0x000ee40008041115 */
[----:B--23--:R-:W-:Y:S05]  /*4c10*/  @!P2 BRA `(.L_x_83) ;  /* 0x0000005000a0a947 */ /* 0x00cfea0003800000 */
.L_x_173:
        /* <DEDUP_REMOVED lines=8> */
[----:B------:R-:W-:Y:S01]  /*4ca0*/  @!UP0 UIADD3 UR24, UPT, UPT, UR21, 0x2200, URZ ;  /* 0x0000220015188890 */ /* 0x000fe2000fffe0ff */
[----:B------:R-:W-:Y:S01]  /*4cb0*/  VOTEU.ALL UP0, P1 ;  /* 0x0000000000ff7886 */ /* 0x000fe20000800000 */
[----:B------:R-:W-:Y:S01]  /*4cc0*/  UMOV UR27, UR35 ;  /* 0x00000023001b7c82 */ /* 0x000fe20008000000 */
[----:B------:R-:W-:Y:S02]  /*4cd0*/  UMOV UR28, UR36 ;  /* 0x00000024001c7c82 */ /* 0x000fe40008000000 */
[----:B------:R-:W-:Y:S01]  /*4ce0*/  IMAD.U32 R10, RZ, RZ, UR5 ;  /* 0x00000005ff0a7e24 */ /* 0x000fe2000f8e00ff */
[----:B------:R-:W-:Y:S01]  /*4cf0*/  UPRMT UR6, UR47, 0x654, UR25 ;  /* 0x000006542f067896 */ /* 0x000fe20008000019 */
[----:B------:R-:W-:Y:S02]  /*4d00*/  IMAD.U32 R11, RZ, RZ, UR4 ;  /* 0x00000004ff0b7e24 */ /* 0x000fe4000f8e00ff */
[----:B------:R-:W-:Y:S01]  /*4d10*/  @!P1 IMAD.X R6, RZ, RZ, R17, P0 ;  /* 0x000000ffff069224 */ /* 0x000fe200000e0611 */
        /* <DEDUP_REMOVED lines=8> */
.L_x_175:
[----:B------:R-:W-:Y:S01]  /*4da0*/  @!P1 R2UR UR5, R8 ;  /* 0x00000000080592ca */ /* 0x000fe200000e0000 */
[----:B------:R-:W-:Y:S01]  /*4db0*/  VOTEU.ALL UP0, P1 ;  /* 0x0000000000ff7886 */ /* 0x000fe20000800000 */
[----:B------:R-:W-:Y:S01]  /*4dc0*/  @!P1 R2UR UR4, R6 ;  /* 0x00000000060492ca */ /* 0x000fe200000e0000 */
[----:B--2---:R-:W-:Y:S01]  /*4dd0*/  @!P1 IMAD.MOV.U32 R0, RZ, RZ, 0x2000 ;  /* 0x00002000ff009424 */ /* 0x004fe200078e00ff */
[----:B------:R-:W-:Y:S01]  /*4de0*/  UMOV UR8, 0x0 ;  /* 0x0000000000087882 */ /* 0x000fe20000000000 */
[----:B------:R-:W-:Y:S01]  /*4df0*/  UMOV UR9, 0x10000000 ;  /* 0x1000000000097882 */ /* 0x000fe20000000000 */
[----:B------:R-:W-:Y:S01]  /*4e00*/  @!UP0 UIADD3 UR18, UPT, UPT, UR34, 0x40, URZ ;  /* 0x0000004022128890 */ /* 0x000fe2000fffe0ff */
[----:B------:R-:W-:Y:S01]  /*4e10*/  VIADD R14, R14, 0x1 ;  /* 0x000000010e0e7836 */ /* 0x000fe20000000000 */
[----:B------:R-:W-:Y:S01]  /*4e20*/  @!UP0 UIADD3 UR16, UPT, UPT, UR21, 0x4200, URZ ;  /* 0x0000420015108890 */ /* 0x000fe2000fffe0ff */
[----:B------:R-:W-:Y:S01]  /*4e30*/  VOTEU.ALL UP0, P1 ;  /* 0x0000000000ff7886 */ /* 0x000fe20000800000 */
[----:B------:R-:W-:Y:S01]  /*4e40*/  UMOV UR19, UR35 ;  /* 0x0000002300137c82 */ /* 0x000fe20008000000 */
[----:B------:R-:W-:Y:S02]  /*4e50*/  UMOV UR20, UR36 ;  /* 0x0000002400147c82 */ /* 0x000fe40008000000 */
[----:B------:R-:W-:Y:S01]  /*4e60*/  IMAD.U32 R10, RZ, RZ, UR5 ;  /* 0x00000005ff0a7e24 */ /* 0x000fe2000f8e00ff */
[----:B------:R-:W-:Y:S01]  /*4e70*/  UPRMT UR6, UR47, 0x654, UR17 ;  /* 0x000006542f067896 */ /* 0x000fe20008000011 */
        /* <DEDUP_REMOVED lines=9> */
.L_x_177:
[----:B------:R-:W-:Y:S01]  /*4f10*/  @!P1 IADD3 R6, P0, PT, R16, 0x580, RZ ;  /* 0x0000058010069810 */ /* 0x000fe20007f1e0ff */
[----:B------:R-:W-:Y:S01]  /*4f20*/  VOTEU.ALL UP0, P1 ;  /* 0x0000000000ff7886 */ /* 0x000fe20000800000 */
[----:B------:R-:W-:Y:S01]  /*4f30*/  UMOV UR6, 0x0 ;  /* 0x0000000000067882 */ /* 0x000fe20000000000 */
[----:B------:R-:W-:Y:S01]  /*4f40*/  UMOV UR7, 0x10000000 ;  /* 0x1000000000077882 */ /* 0x000fe20000000000 */
[----:B------:R-:W-:Y:S01]  /*4f50*/  @!P1 R2UR UR5, R6 ;  /* 0x00000000060592ca */ /* 0x000fe200000e0000 */
[----:B--2---:R-:W-:Y:S01]  /*4f60*/  @!P1 IMAD.X R0, RZ, RZ, R17, P0 ;  /* 0x000000ffff009224 */ /* 0x004fe200000e0611 */
[----:B------:R-:W-:Y:S01]  /*4f70*/  @!UP0 UIADD3 UR10, UPT, UPT, UR34, 0x60, URZ ;  /* 0x00000060220a8890 */ /* 0x000fe2000fffe0ff */
[----:B------:R-:W-:Y:S01]  /*4f80*/  R2UR UR16, R82 ;  /* 0x00000000521072ca */ /* 0x000fe200000e0000 */
[----:B------:R-:W-:Y:S01]  /*4f90*/  @!UP0 UIADD3 UR8, UPT, UPT, UR21, 0x6200, URZ ;  /* 0x0000620015088890 */ /* 0x000fe2000fffe0ff */
[----:B------:R-:W-:Y:S01]  /*4fa0*/  ISETP.NE.AND P0, PT, R14, 0x2, PT ;  /* 0x000000020e00780c */ /* 0x000fe20003f05270 */
[----:B------:R-:W-:Y:S01]  /*4fb0*/  @!UP0 UIADD3 UR9, UPT, UPT, UR21, 0x68, URZ ;  /* 0x0000006815098890 */ /* 0x000fe2000fffe0ff */
[----:B------:R-:W-:Y:S01]  /*4fc0*/  @!P1 R2UR UR4, R0 ;  /* 0x00000000000492ca */ /* 0x000fe200000e0000 */
[----:B------:R-:W-:Y:S01]  /*4fd0*/  VOTEU.ALL UP0, P1 ;  /* 0x0000000000ff7886 */ /* 0x000fe20000800000 */
[----:B------:R-:W-:Y:S01]  /*4fe0*/  UMOV UR11, UR35 ;  /* 0x00000023000b7c82 */ /* 0x000fe20008000000 */
[----:B------:R-:W-:Y:S01]  /*4ff0*/  UMOV UR12, UR36 ;  /* 0x00000024000c7c82 */ /* 0x000fe20008000000 */
[----:B------:R-:W-:Y:S01]  /*5000*/  SEL R0, RZ, 0x1, P0 ;  /* 0x00000001ff007807 */ /* 0x000fe20000000000 */
[----:B------:R-:W-:Y:S01]  /*5010*/  UIADD3 UR20, UPT, UPT, UR13, UR63, URZ ;  /* 0x0000003f0d147290 */ /* 0x000fe2000fffe0ff */
[----:B------:R-:W-:Y:S01]  /*5020*/  IMAD.U32 R8, RZ, RZ, UR5 ;  /* 0x00000005ff087e24 */ /* 0x000fe2000f8e00ff */
[----:B------:R-:W-:Y:S01]  /*5030*/  LOP3.LUT R15, R15, 0x1, RZ, 0x3c, !PT ;  /* 0x000000010f0f7812 */ /* 0x000fe200078e3cff */
[----:B------:R-:W-:Y:S01]  /*5040*/  UPLOP3.LUT UP3, UPT, UPT, UPT, UPT, 0x80, 0x8 ;  /* 0x000000000008789c */ /* 0x000fe20003f6f070 */
[----:B------:R-:W-:Y:S01]  /*5050*/  LOP3.LUT R13, R13, R0, RZ, 0x3c, !PT ;  /* 0x000000000d0d7212 */ /* 0x000fe200078e3cff */
[----:B------:R-:W-:Y:S01]  /*5060*/  UIADD3 UR16, UPT, UPT, UR14, UR16, URZ ;  /* 0x000000100e107290 */ /* 0x000fe2000fffe0ff */
[----:B------:R-:W-:Y:S01]  /*5070*/  SEL R14, R14, RZ, P0 ;  /* 0x000000ff0e0e7207 */ /* 0x000fe20000000000 */
[----:B------:R-:W-:Y:S01]  /*5080*/  UMOV UR36, UR29 ;  /* 0x0000001d00247c82 */ /* 0x000fe20008000000 */
[----:B------:R-:W-:Y:S01]  /*5090*/  IMAD.U32 R9, RZ, RZ, UR4 ;  /* 0x00000004ff097e24 */ /* 0x000fe2000f8e00ff */
[----:B------:R-:W-:Y:S04]  /*50a0*/  @!P1 R2UR UR4, R8 ;  /* 0x00000000080492ca */ /* 0x000fe800000e0000 */
[----:B------:R-:W-:Y:S11]  /*50b0*/  @!P1 R2UR UR5, R9 ;  /* 0x00000000090592ca */ /* 0x000ff600000e0000 */
[----:B------:R-:W-:Y:S02]  /*50c0*/  @!UPT UIADD3 URZ, UPT, UPT, URZ, URZ, URZ ;  /* 0x000000fffffff290 */ /* 0x000fe4000fffe0ff */
[----:B------:R2:W-:Y:S01]  /*50d0*/  @!UP0 UTMALDG.3D [UR8], [UR4], desc[UR6] ;  /* 0x00000608040085b4 */ /* 0x0005e20008011000 */
[----:B------:R2:W-:Y:S01]  /*50e0*/  @!P1 SYNCS.ARRIVE.TRANS64.RED.A0TR RZ, [UR21+0x68], R7 ;  /* 0x00006807ffff99a7 */ /* 0x0005e20008300415 */
[----:B------:R-:W-:Y:S01]  /*50f0*/  SYNCS.ARRIVE.TRANS64.RED.A1T0 RZ, [UR37], RZ ;  /* 0x000000ffffff79a7 */ /* 0x000fe20008100425 */
[----:B------:R-:W-:Y:S05]  /*5100*/  BRA.U UP1, `(.L_x_86) ;  /* 0xfffffff101687547 */ /* 0x000fea000b83ffff */
[----:B------:R-:W-:-:S04]  /*5110*/  SHF.L.U32 R3, R15, 0x1f, RZ ;  /* 0x0000001f0f037819 */ /* 0x000fc800000006ff */
[----:B------:R-:W3:Y:S02]  /*5120*/  SYNCS.PHASECHK.TRANS64.TRYWAIT P0, [UR21+0x70], R3 ;  /* 0x00007003ff0075a7 */ /* 0x000ee40008001115 */
[----:B---3--:R-:W-:Y:S05]  /*5130*/  @!P0 BRA `(.L_x_87) ;  /* 0x0000004c00a08947 */ /* 0x008fea0003800000 */
.L_x_179:
[----:B------:R-:W4:Y:S02]  /*5140*/  SYNCS.PHASECHK.TRANS64.TRYWAIT P0, [UR21+0x78], R3 ;  /* 0x00007803ff0075a7 */ /* 0x000f240008001115 */
[----:B----4-:R-:W-:Y:S05]  /*5150*/  @!P0 BRA `(.L_x_88) ;  /* 0x0000004c00b08947 */ /* 0x010fea0003800000 */
.L_x_181:
[----:B------:R-:W4:Y:S02]  /*5160*/  SYNCS.PHASECHK.TRANS64.TRYWAIT P0, [UR21+0x80], R3 ;  /* 0x00008003ff0075a7 */ /* 0x000f240008001115 */
[----:B----4-:R-:W-:Y:S05]  /*5170*/  @!P0 BRA `(.L_x_89) ;  /* 0x0000004c00c08947 */ /* 0x010fea0003800000 */
.L_x_183:
[----:B---3--:R-:W-:-:S07]  /*5180*/  MOV R0, UR21 ;  /* 0x0000001500007c02 */ /* 0x008fce0008000f00 */
.L_x_90:
[----:B---3--:R-:W-:-:S04]  /*5190*/  SHF.L.U32 R3, R15, 0x1f, RZ ;  /* 0x0000001f0f037819 */ /* 0x008fc800000006ff */
[----:B------:R3:W4:Y:S03]  /*51a0*/  SYNCS.PHASECHK.TRANS64.TRYWAIT P0, [R0+URZ+0x88], R3 ;  /* 0x00008803000075a7 */ /* 0x00072600080011ff */
[----:B----4-:R-:W-:Y:S05]  /*51b0*/  @!P0 NANOSLEEP.SYNCS 0x989680 ;  /* 0x009896800000895d */ /* 0x010fea0003900000 */
[----:B------:R-:W4:Y:S02]  /*51c0*/  @!P0 SYNCS.PHASECHK.TRANS64 P0, [R0+URZ+0x88], R3 ;  /* 0x00008803000085a7 */ /* 0x000f2400080010ff */
[----:B-12-4-:R-:W-:Y:S05]  /*51d0*/  @P0 EXIT ;  /* 0x000000000000094d */ /* 0x016fea0003800000 */
[----:B------:R-:W-:Y:S05]  /*51e0*/  BRA `(.L_x_90) ;  /* 0xfffffffc00e87947 */ /* 0x000fea000383ffff */
.L_x_75:
[----:B------:R-:W-:-:S06]  /*51f0*/  UISETP.GE.AND UP0, UPT, UR17, 0x4, UPT ;  /* 0x000000041100788c */ /* 0x000fcc000bf06270 */
[----:B------:R-:W-:-:S13]  /*5200*/  PLOP3.LUT P0, PT, PT, PT, UP0, 0x80, 0x8 ;  /* 0x000000000008781c */ /* 0x000fda0003f0f008 */
[----:B------:R-:W-:Y:S05]  /*5210*/  @!P0 EXIT ;  /* 0x000000000000894d */ /* 0x000fea0003800000 */
[----:B------:R-:W-:Y:S01]  /*5220*/  BAR.SYNC.DEFER_BLOCKING 0x6, 0xa0 ;  /* 0x0182800000007b1d */ /* 0x000fe20000010000 */
[C---:B------:R-:W-:Y:S01]  /*5230*/  IMAD.SHL.U32 R2, R94.reuse, 0x20, RZ ;  /* 0x000000205e027824 */ /* 0x040fe200078e00ff */
[C---:B------:R-:W-:Y:S01]  /*5240*/  SHF.L.U32 R37, R94.reuse, 0x10, RZ ;  /* 0x000000105e257819 */ /* 0x040fe200000006ff */
[C---:B------:R-:W-:Y:S01]  /*5250*/  IMAD.SHL.U32 R93, R94.reuse, 0x4, RZ ;  /* 0x000000045e5d7824 */ /* 0x040fe200078e00ff */
[----:B------:R-:W-:Y:S01]  /*5260*/  LOP3.LUT R95, R94, 0x60, RZ, 0xc0, !PT ;  /* 0x000000605e5f7812 */ /* 0x000fe200078ec0ff */
[----:B------:R-:W-:Y:S01]  /*5270*/  HFMA2 R86, -RZ, RZ, 0, 0 ;  /* 0x00000000ff567431 */ /* 0x000fe200000001ff */
[----:B------:R-:W-:Y:S02]  /*5280*/  UMOV UR44, 0x400 ;  /* 0x00000400002c7882 */ /* 0x000fe40000000000 */
[----:B------:R-:W1:Y:S01]  /*5290*/  LDC.64 R78, c[0x0][0x8b0] ;  /* 0x00022c00ff4e7b82 */ /* 0x000e620000000a00 */
[----:B------:R-:W-:Y:S01]  /*52a0*/  ULEA UR44, UR47, UR44, 0x18 ;  /* 0x0000002c2f2c7291 */ /* 0x000fe2000f8ec0ff */
[----:B------:R-:W-:Y:S01]  /*52b0*/  LOP3.LUT R6, R2, 0xc0, RZ, 0xc0, !PT ;  /* 0x000000c002067812 */ /* 0x000fe200078ec0ff */
[----:B------:R-:W2:Y:S01]  /*52c0*/  LDCU.64 UR6, c[0x0][0x890] ;  /* 0x00011200ff0677ac */ /* 0x000ea20008000a00 */
[----:B------:R-:W-:Y:S01]  /*52d0*/  LOP3.LUT R92, R94, 0x2, RZ, 0xc0, !PT ;  /* 0x000000025e5c7812 */ /* 0x000fe200078ec0ff */
[----:B------:R-:W-:Y:S01]  /*52e0*/  IMAD.MOV.U32 R90, RZ, RZ, 0x1 ;  /* 0x00000001ff5a7424 */ /* 0x000fe200078e00ff */
[----:B------:R-:W-:Y:S01]  /*52f0*/  LOP3.LUT R93, R6, 0x18, R93, 0xf8, !PT ;  /* 0x00000018065d7812 */ /* 0x000fe200078ef85d */
[----:B------:R-:W-:Y:S01]  /*5300*/  UIADD3 UR4, UPT, UPT, UR44, 0x200, URZ ;  /* 0x000002002c047890 */ /* 0x000fe2000fffe0ff */
[----:B------:R-:W3:Y:S01]  /*5310*/  LDC.64 R76, c[0x0][0x8a8] ;  /* 0x00022a00ff4c7b82 */ /* 0x000ee20000000a00 */
[----:B------:R-:W-:Y:S01]  /*5320*/  LOP3.LUT R37, R37, 0x600000, RZ, 0xc0, !PT ;  /* 0x0060000025257812 */ /* 0x000fe200078ec0ff */
[----:B------:R-:W-:Y:S01]  /*5330*/  IMAD.MOV.U32 R36, RZ, RZ, RZ ;  /* 0x000000ffff247224 */ /* 0x000fe200078e00ff */
[----:B------:R-:W-:-:S02]  /*5340*/  LOP3.LUT R93, R93, 0xf20, R2, 0xf8, !PT ;  /* 0x00000f205d5d7812 */ /* 0x000fc400078ef802 */
[----:B------:R-:W-:Y:S01]  /*5350*/  CS2R R88, SRZ ;  /* 0x0000000000587805 */ /* 0x000fe2000001ff00 */
[----:B------:R-:W-:Y:S01]  /*5360*/  IMAD.U32 R84, RZ, RZ, UR4 ;  /* 0x00000004ff547e24 */ /* 0x000fe2000f8e00ff */
[----:B------:R-:W-:Y:S01]  /*5370*/  LOP3.LUT R94, R94, 0x4, RZ, 0xc0, !PT ;  /* 0x000000045e5e7812 */ /* 0x000fe200078ec0ff */
[----:B------:R-:W4:Y:S01]  /*5380*/  LDCU UR60, c[0x0][0x370] ;  /* 0x00006e00ff3c77ac */ /* 0x000f220008000800 */
[----:B------:R-:W4:Y:S02]  /*5390*/  LDS R0, [UR44+0x150] ;  /* 0x0001502cff007984 */ /* 0x000f240008000800 */
[----:B------:R-:W-:Y:S01]  /*53a0*/  LEA R93, R93, R84, 0x1 ;  /* 0x000000545d5d7211 */ /* 0x000fe200078e08ff */
[----:B------:R-:W1:Y:S01]  /*53b0*/  LDCU UR43, c[0x0][0xb0c] ;  /* 0x00016180ff2b77ac */ /* 0x000e620008000800 */
[----:B--2---:R-:W-:Y:S01]  /*53c0*/  IMAD.U32 R97, RZ, RZ, UR6 ;  /* 0x00000006ff617e24 */ /* 0x004fe2000f8e00ff */
[----:B------:R-:W-:Y:S02]  /*53d0*/  MOV R96, UR7 ;  /* 0x0000000700607c02 */ /* 0x000fe40008000f00 */
[--C-:B------:R-:W-:Y:S01]  /*53e0*/  IMAD R92, R92, -0x10, R93.reuse ;  /* 0xfffffff05c5c7824 */ /* 0x100fe200078e025d */
[----:B------:R-:W2:Y:S01]  /*53f0*/  LDCU UR39, c[0x0][0xb30] ;  /* 0x00016600ff2777ac */ /* 0x000ea20008000800 */
[----:B------:R-:W-:Y:S01]  /*5400*/  IMAD R91, R94, -0x10, R93 ;  /* 0xfffffff05e5b7824 */ /* 0x000fe200078e025d */
[----:B------:R-:W1:Y:S01]  /*5410*/  LDCU.64 UR54, c[0x0][0x888] ;  /* 0x00011100ff3677ac */ /* 0x000e620008000a00 */
[----:B------:R-:W1:Y:S01]  /*5420*/  LDCU.64 UR40, c[0x0][0xb28] ;  /* 0x00016500ff2877ac */ /* 0x000e620008000a00 */
[----:B------:R-:W1:Y:S01]  /*5430*/  LDCU.128 UR56, c[0x0][0xb10] ;  /* 0x00016200ff3877ac */ /* 0x000e620008000c00 */
[----:B------:R-:W1:Y:S01]  /*5440*/  LDCU UR53, c[0x0][0x374] ;  /* 0x00006e80ff3577ac */ /* 0x000e620008000800 */
[----:B------:R-:W-:Y:S01]  /*5450*/  UMOV UR52, URZ ;  /* 0x000000ff00347c82 */ /* 0x000fe20008000000 */
[----:B------:R-:W-:Y:S01]  /*5460*/  UMOV UR46, URZ ;  /* 0x000000ff002e7c82 */ /* 0x000fe20008000000 */
[----:B-1234-:R-:W-:-:S07]  /*5470*/  IMAD.IADD R37, R0, 0x1, R37 ;  /* 0x0000000100257824 */ /* 0x01efce00078e0225 */
.L_x_134:
[----:B------:R-:W-:Y:S02]  /*5480*/  LEA R3, R86, UR44, 0x3 ;  /* 0x0000002c56037c11 */ /* 0x000fe4000f8e18ff */
[----:B------:R-:W-:Y:S02]  /*5490*/  SHF.L.U32 R0, R88, 0x1f, RZ ;  /* 0x0000001f58007819 */ /* 0x000fe400000006ff */
[----:B------:R-:W-:Y:S02]  /*54a0*/  LEA R5, R86, UR44, 0x4 ;  /* 0x0000002c56057c11 */ /* 0x000fe4000f8e20ff */
[----:B-1----:R-:W1:Y:S02]  /*54b0*/  SYNCS.PHASECHK.TRANS64.TRYWAIT P0, [R3+URZ+0xa0], R0 ;  /* 0x0000a000030075a7 */ /* 0x002e6400080011ff */
[----:B-12---:R-:W-:Y:S05]  /*54c0*/  @!P0 BRA `(.L_x_91) ;  /* 0x0000004c00048947 */ /* 0x006fea0003800000 */
.L_x_184:
        /* <DEDUP_REMOVED lines=11> */
[----:B------:R-:W-:Y:S01]  /*5580*/  PLOP3.LUT P0, PT, PT, PT, UP1, 0x80, 0x8 ;  /* 0x000000000008781c */ /* 0x000fe20003f0f018 */
[----:B------:R-:W-:Y:S11]  /*5590*/  UP2UR UR62, UPR, URZ, 0x2 ;  /* 0x00000002ff3e7883 */ /* 0x000ff60008000000 */
[----:B------:R-:W-:Y:S01]  /*55a0*/  @!UPT UIADD3 URZ, UPT, UPT, URZ, URZ, URZ ;  /* 0x000000fffffff290 */ /* 0x000fe2000fffe0ff */
[----:B-1----:R-:W-:Y:S02]  /*55b0*/  @P0 SHF.R.U32.HI R0, RZ, 0x10, R5 ;  /* 0x00000010ff000819 */ /* 0x002fe40000011605 */
        /* <DEDUP_REMOVED lines=12> */
[----:B------:R-:W2:Y:S01]  /*5680*/  LDCU UR12, c[0x0][0xb20] ;  /* 0x00016400ff0c77ac */ /* 0x000ea20008000800 */
[----:B------:R-:W-:Y:S02]  /*5690*/  UIMAD.WIDE.U32 UR4, UR53, UR59, URZ ;  /* 0x0000003b350472a5 */ /* 0x000fe4000f8e00ff */
[----:B------:R-:W-:Y:S02]  /*56a0*/  UIMAD.WIDE.U32 UR6, UR60, UR56, URZ ;  /* 0x000000383c0672a5 */ /* 0x000fe4000f8e00ff */
[----:B------:R-:W-:Y:S02]  /*56b0*/  UISETP.NE.AND UP0, UPT, UR58, 0x1, UPT ;  /* 0x000000013a00788c */ /* 0x000fe4000bf05270 */
[----:B------:R-:W-:Y:S02]  /*56c0*/  UIMAD.WIDE.U32 UR8, UR37, UR59, URZ ;  /* 0x0000003b250872a5 */ /* 0x000fe4000f8e00ff */
[----:B------:R-:W-:Y:S02]  /*56d0*/  UIMAD.WIDE.U32 UR10, UR38, UR56, URZ ;  /* 0x00000038260a72a5 */ /* 0x000fe4000f8e00ff */
[----:B------:R-:W-:Y:S02]  /*56e0*/  UISETP.NE.AND UP1, UPT, UR43, 0x1, UPT ;  /* 0x000000012b00788c */ /* 0x000fe4000bf25270 */
[----:B------:R-:W-:Y:S01]  /*56f0*/  UISETP.NE.AND UP2, UPT, UR42, 0x1, UPT ;  /* 0x000000012a00788c */ /* 0x000fe2000bf45270 */
[----:B------:R-:W-:Y:S02]  /*5700*/  UMOV UR4, UR5 ;  /* 0x0000000500047c82 */ /* 0x000fe40008000000 */
[----:B--2---:R-:W-:Y:S03]  /*5710*/  USHF.R.U32.HI UR5, URZ, UR12, UR4 ;  /* 0x0000000cff057299 */ /* 0x004fe60008011604 */
[----:B------:R-:W-:Y:S02]  /*5720*/  UMOV UR4, UR7 ;  /* 0x0000000700047c82 */ /* 0x000fe40008000000 */
[----:B------:R-:W-:Y:S02]  /*5730*/  USHF.R.U32.HI UR7, URZ, UR57, UR4 ;  /* 0x00000039ff077299 */ /* 0x000fe40008011604 */
[----:B------:R-:W-:Y:S02]  /*5740*/  USEL UR4, UR53, UR5, !UP0 ;  /* 0x0000000535047287 */ /* 0x000fe4000c000000 */
[----:B------:R-:W-:Y:S01]  /*5750*/  USEL UR7, UR60, UR7, !UP1 ;  /* 0x000000073c077287 */ /* 0x000fe2000c800000 */
[----:B------:R-:W-:Y:S01]  /*5760*/  UMOV UR5, UR9 ;  /* 0x0000000900057c82 */ /* 0x000fe20008000000 */
[----:B------:R-:W-:Y:S02]  /*5770*/  UIMAD.WIDE.U32 UR8, UR4, UR40, URZ ;  /* 0x00000028040872a5 */ /* 0x000fe4000f8e00ff */
[----:B------:R-:W-:Y:S03]  /*5780*/  USHF.R.U32.HI UR6, URZ, UR12, UR5 ;  /* 0x0000000cff067299 */ /* 0x000fe60008011605 */
[----:B------:R-:W-:Y:S01]  /*5790*/  UMOV UR5, UR11 ;  /* 0x0000000b00057c82 */ /* 0x000fe20008000000 */
[----:B------:R-:W-:Y:S02]  /*57a0*/  UIMAD.WIDE.U32 UR10, UR7, UR40, URZ ;  /* 0x00000028070a72a5 */ /* 0x000fe4000f8e00ff */
[----:B------:R-:W-:Y:S02]  /*57b0*/  USHF.R.U32.HI UR12, URZ, UR57, UR5 ;  /* 0x00000039ff0c7299 */ /* 0x000fe40008011605 */
[----:B------:R-:W-:Y:S01]  /*57c0*/  USEL UR6, UR37, UR6, !UP0 ;  /* 0x0000000625067287 */ /* 0x000fe2000c000000 */
[----:B------:R-:W-:Y:S02]  /*57d0*/  UMOV UR5, UR9 ;  /* 0x0000000900057c82 */ /* 0x000fe40008000000 */
[----:B------:R-:W-:Y:S01]  /*57e0*/  UMOV UR10, UR11 ;  /* 0x0000000b000a7c82 */ /* 0x000fe20008000000 */
[----:B------:R-:W-:Y:S02]  /*57f0*/  @UP2 USHF.R.U32.HI UR4, URZ, UR41, UR5 ;  /* 0x00000029ff042299 */ /* 0x000fe40008011605 */
[----:B------:R-:W-:Y:S02]  /*5800*/  @UP2 USHF.R.U32.HI UR7, URZ, UR41, UR10 ;  /* 0x00000029ff072299 */ /* 0x000fe4000801160a */
[----:B------:R-:W-:Y:S02]  /*5810*/  UIMAD UR4, UR42, UR4, URZ ;  /* 0x000000042a0472a4 */ /* 0x000fe4000f8e02ff */
        /* <DEDUP_REMOVED lines=8> */
[----:B------:R-:W-:Y:S02]  /*58a0*/  USEL UR11, UR6, UR4, !UP2 ;  /* 0x00000004060b7287 */ /* 0x000fe4000d000000 */
[----:B------:R-:W-:Y:S02]  /*58b0*/  UIADD3 UR8, UPT, UPT, -UR5, URZ, URZ ;  /* 0x000000ff05087290 */ /* 0x000fe4000fffe1ff */
[----:B------:R-:W-:Y:S01]  /*58c0*/  UIADD3 UR10, UPT, UPT, -UR11, URZ, URZ ;  /* 0x000000ff0b0a7290 */ /* 0x000fe2000fffe1ff */
[----:B------:R-:W-:Y:S01]  /*58d0*/  @!UP0 UMOV UR4, UR9 ;  /* 0x0000000900048c82 */ /* 0x000fe20008000000 */
[----:B------:R-:W-:Y:S02]  /*58e0*/  UIADD3 UR9, UPT, UPT, -UR6, URZ, URZ ;  /* 0x000000ff06097290 */ /* 0x000fe4000fffe1ff */
[----:B------:R-:W-:Y:S02]  /*58f0*/  @!UP0 USHF.R.U32.HI UR4, URZ, UR41, UR4 ;  /* 0x00000029ff048299 */ /* 0x000fe40008011604 */
[----:B------:R-:W-:Y:S02]  /*5900*/  UIMAD UR10, UR42, UR10, UR6 ;  /* 0x0000000a2a0a72a4 */ /* 0x000fe4000f8e0206 */
[----:B------:R-:W-:Y:S04]  /*5910*/  @!UP0 USEL UR4, UR5, UR4, !UP2 ;  /* 0x0000000405048287 */ /* 0x000fe8000d000000 */
[----:B------:R-:W-:Y:S02]  /*5920*/  @!UP0 UIMAD UR10, UR7, UR10, UR4 ;  /* 0x0000000a070a82a4 */ /* 0x000fe4000f8e0204 */
[----:B------:R-:W-:Y:S02]  /*5930*/  @!UP0 UIADD3 UR11, UPT, UPT, UR11, -UR4, URZ ;  /* 0x800000040b0b8290 */ /* 0x000fe4000fffe0ff */
[----:B------:R-:W-:Y:S02]  /*5940*/  UIMAD UR7, UR43, UR8, UR38 ;  /* 0x000000082b0772a4 */ /* 0x000fe4000f8e0226 */
[----:B------:R-:W-:Y:S02]  /*5950*/  @!UP0 UIMAD UR6, UR11, UR42, UR5 ;  /* 0x0000002a0b0682a4 */ /* 0x000fe4000f8e0205 */
[----:B------:R-:W-:Y:S01]  /*5960*/  UIMAD UR4, UR58, UR9, UR37 ;  /* 0x000000093a0472a4 */ /* 0x000fe2000f8e0225 */
[----:B------:R-:W-:Y:S02]  /*5970*/  @!UP0 UMOV UR5, UR10 ;  /* 0x0000000a00058c82 */ /* 0x000fe40008000000 */
[----:B------:R-:W-:Y:S02]  /*5980*/  UIMAD UR38, UR5, UR43, UR7 ;  /* 0x0000002b052672a4 */ /* 0x000fe4000f8e0207 */
[----:B------:R-:W-:Y:S11]  /*5990*/  UIMAD UR37, UR6, UR58, UR4 ;  /* 0x0000003a062572a4 */ /* 0x000ff6000f8e0204 */
[----:B------:R-:W-:Y:S01]  /*59a0*/  @!UPT UIADD3 URZ, UPT, UPT, URZ, URZ, URZ ;  /* 0x000000fffffff290 */ /* 0x000fe2000fffe0ff */
.L_x_92:
[----:B------:R-:W-:Y:S01]  /*59b0*/  UISETP.NE.AND UP0, UPT, UR39, 0x1, UPT ;  /* 0x000000012700788c */ /* 0x000fe2000bf05270 */
[----:B------:R-:W-:Y:S01]  /*59c0*/  LOP3.LUT P0, RZ, R84, 0x1b0, RZ, 0xc0, !PT ;  /* 0x000001b054ff7812 */ /* 0x000fe2000780c0ff */
[----:B------:R-:W-:Y:S01]  /*59d0*/  USHF.L.U32 UR50, UR16, 0x7, URZ ;  /* 0x0000000710327899 */ /* 0x000fe200080006ff */
[----:B------:R-:W-:Y:S01]  /*59e0*/  BSSY.RECONVERGENT B6, `(.L_x_93) ;  /* 0x0000034000067945 */ /* 0x000fe20003800200 */
[----:B------:R-:W-:Y:S01]  /*59f0*/  USHF.L.U32 UR49, UR20, 0x7, URZ ;  /* 0x0000000714317899 */ /* 0x000fe200080006ff */
[----:B------:R-:W-:Y:S06]  /*5a00*/  IADD3 R86, PT, PT, R86, 0x1, RZ ;  /* 0x0000000156567810 */ /* 0x000fec0007ffe0ff */
[----:B------:R-:W2:Y:S01]  /*5a10*/  @!UP0 LDCU.128 UR12, c[0x0][0xb10] ;  /* 0x00016200ff0c87ac */ /* 0x000ea20008000c00 */
[----:B------:R-:W3:Y:S01]  /*5a20*/  @!UP0 LDCU UR5, c[0x0][0xb0c] ;  /* 0x00016180ff0587ac */ /* 0x000ee20008000800 */
[----:B------:R-:W4:Y:S01]  /*5a30*/  @!UP0 LDCU UR10, c[0x0][0xb20] ;  /* 0x00016400ff0a87ac */ /* 0x000f220008000800 */
[----:B--2---:R-:W-:Y:S02]  /*5a40*/  UIMAD.WIDE.U32 UR8, UR38, UR12, URZ ;  /* 0x0000000c260872a5 */ /* 0x004fe4000f8e00ff */
[----:B------:R-:W-:Y:S02]  /*5a50*/  UIMAD.WIDE.U32 UR6, UR37, UR15, URZ ;  /* 0x0000000f250672a5 */ /* 0x000fe4000f8e00ff */
[----:B------:R-:W-:Y:S03]  /*5a60*/  @!UP0 UISETP.NE.AND UP1, UPT, UR14, 0x1, UPT ;  /* 0x000000010e00888c */ /* 0x000fe6000bf25270 */
[----:B------:R-:W-:Y:S01]  /*5a70*/  @!UP0 UMOV UR4, UR9 ;  /* 0x0000000900048c82 */ /* 0x000fe20008000000 */
[----:B---3--:R-:W-:Y:S02]  /*5a80*/  @!UP0 UISETP.NE.AND UP2, UPT, UR5, 0x1, UPT ;  /* 0x000000010500888c */ /* 0x008fe4000bf45270 */
[----:B------:R-:W-:Y:S01]  /*5a90*/  @!UP0 USHF.R.U32.HI UR4, URZ, UR13, UR4 ;  /* 0x0000000dff048299 */ /* 0x000fe20008011604 */
[----:B------:R-:W-:Y:S02]  /*5aa0*/  @!UP0 UMOV UR6, UR7 ;  /* 0x0000000700068c82 */ /* 0x000fe40008000000 */
[----:B----4-:R-:W-:Y:S02]  /*5ab0*/  @!UP0 USHF.R.U32.HI UR6, URZ, UR10, UR6 ;  /* 0x0000000aff068299 */ /* 0x010fe40008011606 */
[----:B------:R-:W-:Y:S02]  /*5ac0*/  @!UP0 USEL UR7, UR38, UR4, !UP2 ;  /* 0x0000000426078287 */ /* 0x000fe4000d000000 */
[----:B------:R-:W-:Y:S04]  /*5ad0*/  @!UP0 USEL UR6, UR37, UR6, !UP1 ;  /* 0x0000000625068287 */ /* 0x000fe8000c800000 */
[----:B------:R-:W-:Y:S02]  /*5ae0*/  @!UP0 UIADD3 UR4, UPT, UPT, -UR7, UR6, URZ ;  /* 0x0000000607048290 */ /* 0x000fe4000fffe1ff */
[----:B------:R-:W-:Y:S02]  /*5af0*/  @!UP0 UIADD3 UR6, UPT, UPT, UR7, -UR6, URZ ;  /* 0x8000000607068290 */ /* 0x000fe4000fffe0ff */
[----:B------:R-:W-:Y:S02]  /*5b00*/  @!UP0 UIMAD UR38, UR4, UR5, UR38 ;  /* 0x00000005042682a4 */ /* 0x000fe4000f8e0226 */
[----:B------:R-:W-:Y:S01]  /*5b10*/  @!UP0 UIMAD UR37, UR6, UR14, UR37 ;  /* 0x0000000e062582a4 */ /* 0x000fe2000f8e0225 */
[----:B------:R-:W-:Y:S11]  /*5b20*/  @!P0 BRA `(.L_x_94) ;  /* 0x00000000007c8947 */ /* 0x000ff60003800000 */
[----:B------:R-:W2:Y:S01]  /*5b30*/  LDCU.64 UR8, c[0x4][0x80] ;  /* 0x01001000ff0877ac */ /* 0x000ea20008000a00 */
[----:B------:R-:W-:Y:S01]  /*5b40*/  MOV R2, 0x0 ;  /* 0x0000000000027802 */ /* 0x000fe20000000f00 */
[----:B------:R-:W-:Y:S02]  /*5b50*/  HFMA2 R12, -RZ, RZ, 0, 5.9604644775390625e-08 ;  /* 0x00000001ff0c7431 */ /* 0x000fe400000001ff */
[----:B------:R-:W-:Y:S01]  /*5b60*/  IMAD.MOV.U32 R8, RZ, RZ, 0x70 ;  /* 0x00000070ff087424 */ /* 0x000fe200078e00ff */
[----:B------:R3:W4:Y:S01]  /*5b70*/  LDC.64 R14, c[0x4][R2] ;  /* 0x01000000020e7b82 */ /* 0x0007220000000a00 */
[----:B------:R-:W1:Y:S01]  /*5b80*/  LDCU.64 UR6, c[0x4][0x88] ;  /* 0x01001100ff0677ac */ /* 0x000e620008000a00 */
[----:B------:R-:W-:Y:S01]  /*5b90*/  IMAD.MOV.U32 R13, RZ, RZ, RZ ;  /* 0x000000ffff0d7224 */ /* 0x000fe200078e00ff */
[----:B------:R-:W1:Y:S01]  /*5ba0*/  LDCU.64 UR4, c[0x4][0x8] ;  /* 0x01000100ff0477ac */ /* 0x000e620008000a00 */
[----:B--2---:R-:W-:Y:S01]  /*5bb0*/  MOV R5, UR9 ;  /* 0x0000000900057c02 */ /* 0x004fe20008000f00 */
[----:B------:R-:W-:Y:S01]  /*5bc0*/  IMAD.U32 R4, RZ, RZ, UR8 ;  /* 0x00000008ff047e24 */ /* 0x000fe2000f8e00ff */
[----:B-1----:R-:W-:Y:S01]  /*5bd0*/  MOV R7, UR7 ;  /* 0x0000000700077c02 */ /* 0x002fe20008000f00 */
[----:B------:R-:W-:Y:S01]  /*5be0*/  IMAD.U32 R6, RZ, RZ, UR6 ;  /* 0x00000006ff067e24 */ /* 0x000fe2000f8e00ff */
[----:B------:R-:W-:Y:S01]  /*5bf0*/  MOV R11, UR5 ;  /* 0x00000005000b7c02 */ /* 0x000fe20008000f00 */
[----:B------:R-:W-:Y:S02]  /*5c00*/  IMAD.U32 R10, RZ, RZ, UR4 ;  /* 0x00000004ff0a7e24 */ /* 0x000fe4000f8e00ff */
[----:B------:R-:W-:Y:S07]  /*5c10*/  LEPC R20, `(.L_x_95) ;  /* 0x000000001014794e */ /* 0x000fee0000000000 */
[----:B---345:R-:W-:Y:S05]  /*5c20*/  CALL.ABS.NOINC R14 ;  /* 0x000000000e007343 */ /* 0x038fea0003c00000 */
.L_x_95:
[----:B------:R-:W1:Y:S01]  /*5c30*/  LDCU.64 UR8, c[0x4][0x80] ;  /* 0x01001000ff0877ac */ /* 0x000e620008000a00 */
[----:B------:R-:W2:Y:S01]  /*5c40*/  LDC.64 R2, c[0x4][R2] ;  /* 0x0100000002027b82 */ /* 0x000ea20000000a00 */
[----:B------:R-:W-:Y:S02]  /*5c50*/  HFMA2 R12, -RZ, RZ, 0, 5.9604644775390625e-08 ;  /* 0x00000001ff0c7431 */ /* 0x000fe400000001ff */
[----:B------:R-:W-:Y:S02]  /*5c60*/  IMAD.MOV.U32 R8, RZ, RZ, 0x70 ;  /* 0x00000070ff087424 */ /* 0x000fe400078e00ff */
[----:B------:R-:W-:Y:S01]  /*5c70*/  IMAD.MOV.U32 R13, RZ, RZ, RZ ;  /* 0x000000ffff0d7224 */ /* 0x000fe200078e00ff */
[----:B------:R-:W3:Y:S01]  /*5c80*/  LDCU.64 UR6, c[0x4][0x88] ;  /* 0x01001100ff0677ac */ /* 0x000ee20008000a00 */
[----:B------:R-:W4:Y:S01]  /*5c90*/  LDCU.64 UR4, c[0x4][0x8] ;  /* 0x01000100ff0477ac */ /* 0x000f220008000a00 */
[----:B-1----:R-:W-:Y:S02]  /*5ca0*/  MOV R4, UR8 ;  /* 0x0000000800047c02 */ /* 0x002fe40008000f00 */
[----:B------:R-:W-:Y:S02]  /*5cb0*/  MOV R5, UR9 ;  /* 0x0000000900057c02 */ /* 0x000fe40008000f00 */
[----:B---3--:R-:W-:Y:S01]  /*5cc0*/  MOV R7, UR7 ;  /* 0x0000000700077c02 */ /* 0x008fe20008000f00 */
[----:B------:R-:W-:Y:S01]  /*5cd0*/  IMAD.U32 R6, RZ, RZ, UR6 ;  /* 0x00000006ff067e24 */ /* 0x000fe2000f8e00ff */
[----:B----4-:R-:W-:Y:S01]  /*5ce0*/  MOV R11, UR5 ;  /* 0x00000005000b7c02 */ /* 0x010fe20008000f00 */
[----:B------:R-:W-:Y:S02]  /*5cf0*/  IMAD.U32 R10, RZ, RZ, UR4 ;  /* 0x00000004ff0a7e24 */ /* 0x000fe4000f8e00ff */
[----:B------:R-:W-:Y:S07]  /*5d00*/  LEPC R20, `(.L_x_94) ;  /* 0x000000001014794e */ /* 0x000fee0000000000 */
[----:B--2---:R-:W-:Y:S05]  /*5d10*/  CALL.ABS.NOINC R2 ;  /* 0x0000000002007343 */ /* 0x004fea0003c00000 */
.L_x_94:
[----:B------:R-:W-:Y:S05]  /*5d20*/  BSYNC.RECONVERGENT B6 ;  /* 0x0000000000067941 */ /* 0x000fea0003800200 */
.L_x_93:
[----:B------:R-:W-:Y:S02]  /*5d30*/  R2UR UR6, R83 ;  /* 0x00000000530672ca */ /* 0x000fe400000e0000 */
[----:B------:R-:W-:Y:S02]  /*5d40*/  R2UR UR5, R97 ;  /* 0x00000000610572ca */ /* 0x000fe400000e0000 */
[----:B------:R-:W-:Y:S02]  /*5d50*/  R2UR UR4, R96 ;  /* 0x00000000600472ca */ /* 0x000fe400000e0000 */
[----:B------:R-:W-:Y:S02]  /*5d60*/  ISETP.NE.U32.AND P4, PT, R78, RZ, PT ;  /* 0x000000ff4e00720c */ /* 0x000fe40003f85070 */
[----:B------:R-:W-:Y:S02]  /*5d70*/  ISETP.NE.U32.AND P2, PT, RZ, UR54, PT ;  /* 0x00000036ff007c0c */ /* 0x000fe4000bf45070 */
[----:B------:R-:W-:Y:S02]  /*5d80*/  ISETP.NE.AND.EX P4, PT, R79, RZ, PT, P4 ;  /* 0x000000ff4f00720c */ /* 0x000fe40003f85340 */
[----:B------:R-:W-:Y:S01]  /*5d90*/  ISETP.NE.AND.EX P2, PT, RZ, UR55, PT, P2 ;  /* 0x00000037ff007c0c */ /* 0x000fe2000bf45320 */
[----:B------:R-:W-:Y:S02]  /*5da0*/  UISETP.NE.AND UP2, UPT, UR6, URZ, UPT ;  /* 0x000000ff0600728c */ /* 0x000fe4000bf45270 */
[----:B------:R-:W-:Y:S04]  /*5db0*/  UISETP.NE.U32.AND UP0, UPT, UR5, URZ, UPT ;  /* 0x000000ff0500728c */ /* 0x000fe8000bf05070 */
[----:B------:R-:W-:Y:S01]  /*5dc0*/  UISETP.NE.AND.EX UP1, UPT, UR4, URZ, UPT, UP0 ;  /* 0x000000ff0400728c */ /* 0x000fe2000bf25300 */
[----:B------:R-:W-:Y:S01]  /*5dd0*/  PLOP3.LUT P1, PT, PT, PT, UP2, 0x80, 0x8 ;  /* 0x000000000008781c */ /* 0x000fe20003f2f028 */
[----:B------:R-:W-:Y:S03]  /*5de0*/  UPLOP3.LUT UP0, UPT, UPT, UPT, UPT, 0x40, 0x4 ;  /* 0x000000000004789c */ /* 0x000fe60003f0e870 */
[----:B------:R-:W-:Y:S06]  /*5df0*/  @UP2 UPLOP3.LUT UP0, UPT, UPT, UPT, UP1, 0x80, 0x8 ;  /* 0x000000000008289c */ /* 0x000fec0003f0f010 */
[----:B------:R-:W-:Y:S01]  /*5e00*/  PLOP3.LUT P0, PT, PT, PT, UP0, 0x80, 0x8 ;  /* 0x000000000008781c */ /* 0x000fe20003f0f008 */
[----:B------:R-:W-:Y:S01]  /*5e10*/  @!UPT UIADD3 URZ, UPT, UPT, URZ, URZ, URZ ;  /* 0x000000fffffff290 */ /* 0x000fe2000fffe0ff */
[----:B------:R-:W-:Y:S11]  /*5e20*/  BRA.U !UP1, `(.L_x_96) ;  /* 0x0000000109407547 */ /* 0x000ff6000b800000 */
[----:B------:R-:W-:Y:S01]  /*5e30*/  UISETP.NE.U32.AND UP0, UPT, UR54, URZ, UPT ;  /* 0x000000ff3600728c */ /* 0x000fe2000bf05070 */
[----:B------:R-:W-:Y:S01]  /*5e40*/  R2UR UR6, R97 ;  /* 0x00000000610672ca */ /* 0x000fe200000e0000 */
[----:B------:R-:W2:Y:S01]  /*5e50*/  LDCU.64 UR8, c[0x0][0x358] ;  /* 0x00006b00ff0877ac */ /* 0x000ea20008000a00 */
[----:B------:R-:W-:Y:S02]  /*5e60*/  HFMA2 R80, -RZ, RZ, 0, 5.9604644775390625e-08 ;  /* 0x00000001ff507431 */ /* 0x000fe400000001ff */
[----:B-1----:R-:W-:Y:S01]  /*5e70*/  IMAD.MOV.U32 R0, RZ, RZ, 0x1 ;  /* 0x00000001ff007424 */ /* 0x002fe200078e00ff */
[----:B------:R-:W-:Y:S06]  /*5e80*/  UISETP.NE.AND.EX UP0, UPT, UR55, URZ, UPT, UP0 ;  /* 0x000000ff3700728c */ /* 0x000fec000bf05300 */
[----:B------:R-:W-:Y:S05]  /*5e90*/  PLOP3.LUT P3, PT, PT, PT, UP0, 0x80, 0x8 ;  /* 0x000000000008781c */ /* 0x000fea0003f6f008 */
[----:B------:R-:W1:Y:S01]  /*5ea0*/  @UP0 LDCU.64 UR4, c[0x0][0x888] ;  /* 0x00011100ff0407ac */ /* 0x000e620008000a00 */
[----:B------:R-:W-:Y:S07]  /*5eb0*/  @UP0 UIMAD UR6, UR36, UR6, URZ ;  /* 0x00000006240602a4 */ /* 0x000fee000f8e02ff */
[----:B------:R-:W-:Y:S01]  /*5ec0*/  @!P3 PRMT R80, R0, 0x7610, R80 ;  /* 0x000076100050b816 */ /* 0x000fe20000000050 */
[----:B-1----:R-:W-:Y:S06]  /*5ed0*/  @UP0 UIMAD.WIDE UR4, UR6, 0x4, UR4 ;  /* 0x00000004060408a5 */ /* 0x002fec000f8e0204 */
[----:B------:R-:W-:Y:S02]  /*5ee0*/  IMAD.U32 R2, RZ, RZ, UR4 ;  /* 0x00000004ff027e24 */ /* 0x000fe4000f8e00ff */
[----:B------:R-:W-:Y:S03]  /*5ef0*/  IMAD.U32 R3, RZ, RZ, UR5 ;  /* 0x00000005ff037e24 */ /* 0x000fe6000f8e00ff */
[----:B------:R-:W1:Y:S02]  /*5f00*/  @!UP0 LDCU UR4, c[0x0][0x880] ;  /* 0x00011000ff0487ac */ /* 0x000e640008000800 */
[----:B--2--5:R2:W5:Y:S02]  /*5f10*/  @P3 LDG.E R41, desc[UR8][R2.64] ;  /* 0x0000000802293981 */ /* 0x024564000c1e1900 */
[----:B-12---:R-:W-:Y:S02]  /*5f20*/  @!P3 MOV R41, UR4 ;  /* 0x000000040029bc02 */ /* 0x006fe40008000f00 */
.L_x_96:
[----:B------:R-:W-:Y:S05]  /*5f30*/  @!P4 BRA `(.L_x_97) ;  /* 0x000000000024c947 */ /* 0x000fea0003800000 */
[----:B------:R-:W-:Y:S01]  /*5f40*/  ISETP.NE.U32.AND P3, PT, R76, RZ, PT ;  /* 0x000000ff4c00720c */ /* 0x000fe20003f65070 */
[----:B------:R-:W2:Y:S03]  /*5f50*/  LDCU.64 UR4, c[0x0][0x358] ;  /* 0x00006b00ff0477ac */ /* 0x000ea60008000a00 */
[----:B------:R-:W-:Y:S11]  /*5f60*/  ISETP.NE.AND.EX P3, PT, R77, RZ, PT, P3 ;  /* 0x000000ff4d00720c */ /* 0x000ff60003f65330 */
[----:B------:R-:W-:Y:S02]  /*5f70*/  @!UPT UIADD3 URZ, UPT, UPT, URZ, URZ, URZ ;  /* 0x000000fffffff290 */ /* 0x000fe4000fffe0ff */
[----:B------:R-:W3:Y:S01]  /*5f80*/  @P3 LDC.64 R2, c[0x0][0x8a8] ;  /* 0x00022a00ff023b82 */ /* 0x000ee20000000a00 */
[----:B-1----:R-:W-:Y:S04]  /*5f90*/  @P3 IMAD R0, R78, UR36, RZ ;  /* 0x000000244e003c24 */ /* 0x002fe8000f8e02ff */
[----:B---3--:R-:W-:Y:S05]  /*5fa0*/  @P3 IMAD.WIDE R2, R0, 0x4, R2 ;  /* 0x0000000400023825 */ /* 0x008fea00078e0202 */
[----:B--2--5:R2:W5:Y:S02]  /*5fb0*/  @P3 LDG.E R38, desc[UR4][R2.64] ;  /* 0x0000000402263981 */ /* 0x024564000c1e1900 */
[----:B--2---:R-:W3:Y:S02]  /*5fc0*/  @!P3 LDC R38, c[0x0][0x8a0] ;  /* 0x00022800ff26bb82 */ /* 0x004ee40000000800 */
.L_x_97:
[----:B-----5:R-:W-:Y:S01]  /*5fd0*/  FSETP.NEU.AND P3, PT, R41, RZ, PT ;  /* 0x000000ff2900720b */ /* 0x020fe20003f6d000 */
[----:B------:R-:W-:Y:S01]  /*5fe0*/  BSSY B1, `(.L_x_98) ;  /* 0x0000039000017945 */ /* 0x000fe20003800000 */
[----:B------:R-:W-:Y:S01]  /*5ff0*/  SEL R3, RZ, 0xffffffff, P2 ;  /* 0xffffffffff037807 */ /* 0x000fe20001000000 */
[----:B------:R-:W-:Y:S01]  /*6000*/  IMAD.MOV.U32 R47, RZ, RZ, 0x1 ;  /* 0x00000001ff2f7424 */ /* 0x000fe200078e00ff */
[----:B------:R-:W-:Y:S01]  /*6010*/  @P1 LOP3.LUT P2, RZ, R80, 0xff, RZ, 0xc0, !PT ;  /* 0x000000ff50ff1812 */ /* 0x000fe2000784c0ff */
[----:B------:R-:W-:Y:S01]  /*6020*/  IMAD R39, R36, 0x80, R37 ;  /* 0x0000008024277824 */ /* 0x000fe200078e0225 */
[----:B------:R-:W-:Y:S01]  /*6030*/  @P1 SEL R2, RZ, 0xffffffff, P3 ;  /* 0xffffffffff021807 */ /* 0x000fe20001800000 */
[----:B------:R-:W-:Y:S01]  /*6040*/  IMAD R87, R94, -0x10, R92 ;  /* 0xfffffff05e577824 */ /* 0x000fe200078e025c */
[----:B------:R-:W-:Y:S01]  /*6050*/  LOP3.LUT R90, R90, 0x1, RZ, 0x3c, !PT ;  /* 0x000000015a5a7812 */ /* 0x000fe200078e3cff */
[----:B------:R-:W-:Y:S01]  /*6060*/  IMAD.MOV.U32 R46, RZ, RZ, RZ ;  /* 0x000000ffff2e7224 */ /* 0x000fe200078e00ff */
[----:B------:R-:W-:Y:S02]  /*6070*/  @P0 SEL R2, R3, R2, !P2 ;  /* 0x0000000203020207 */ /* 0x000fe40005000000 */
[----:B------:R-:W-:Y:S02]  /*6080*/  CS2R R74, SRZ ;  /* 0x00000000004a7805 */ /* 0x000fe4000001ff00 */
[----:B------:R-:W-:Y:S02]  /*6090*/  LEA R99, R36, UR44, 0x3 ;  /* 0x0000002c24637c11 */ /* 0x000fe4000f8e18ff */
[----:B------:R-:W-:Y:S02]  /*60a0*/  CS2R R72, SRZ ;  /* 0x0000000000487805 */ /* 0x000fe4000001ff00 */
[----:B------:R-:W-:Y:S02]  /*60b0*/  @P1 LOP3.LUT R2, R2, 0x1, RZ, 0xc0, !PT ;  /* 0x0000000102021812 */ /* 0x000fe400078ec0ff */
[----:B------:R-:W-:Y:S02]  /*60c0*/  CS2R R66, SRZ ;  /* 0x0000000000427805 */ /* 0x000fe4000001ff00 */
[----:B-1----:R-:W-:Y:S02]  /*60d0*/  SHF.L.U32 R0, R89, 0x1f, RZ ;  /* 0x0000001f59007819 */ /* 0x002fe400000006ff */
[----:B------:R-:W-:Y:S02]  /*60e0*/  CS2R R64, SRZ ;  /* 0x0000000000407805 */ /* 0x000fe4000001ff00 */
[----:B------:R-:W-:Y:S02]  /*60f0*/  ISETP.NE.U32.OR P5, PT, R2, 0x1, !P1 ;  /* 0x000000010200780c */ /* 0x000fe40004fa5470 */
[----:B------:R-:W-:Y:S02]  /*6100*/  CS2R R58, SRZ ;  /* 0x00000000003a7805 */ /* 0x000fe4000001ff00 */
[----:B------:R-:W-:Y:S02]  /*6110*/  PLOP3.LUT P2, PT, PT, PT, UP1, 0x80, 0x8 ;  /* 0x000000000008781c */ /* 0x000fe40003f4f018 */
[----:B------:R-:W-:Y:S02]  /*6120*/  CS2R R56, SRZ ;  /* 0x0000000000387805 */ /* 0x000fe4000001ff00 */
[----:B------:R-:W-:Y:S02]  /*6130*/  LOP3.LUT P4, R85, R80, 0xff, RZ, 0xc0, !PT ;  /* 0x000000ff50557812 */ /* 0x000fe4000788c0ff */
[----:B------:R-:W-:Y:S02]  /*6140*/  CS2R R50, SRZ ;  /* 0x0000000000327805 */ /* 0x000fe4000001ff00 */
[----:B------:R-:W-:Y:S02]  /*6150*/  SEL R2, RZ, 0xffffffff, P3 ;  /* 0xffffffffff027807 */ /* 0x000fe40001800000 */
[----:B------:R-:W-:Y:S02]  /*6160*/  CS2R R48, SRZ ;  /* 0x0000000000307805 */ /* 0x000fe4000001ff00 */
[----:B------:R-:W-:Y:S02]  /*6170*/  P2R R98, PR, RZ, 0x20 ;  /* 0x00000020ff627803 */ /* 0x000fe40000000000 */
[----:B------:R-:W-:Y:S02]  /*6180*/  @P5 SHF.L.U32 R4, R90, 0x1f, RZ ;  /* 0x0000001f5a045819 */ /* 0x000fe400000006ff */
[----:B------:R-:W-:Y:S02]  /*6190*/  @P2 SEL R2, R3, R2, !P4 ;  /* 0x0000000203022207 */ /* 0x000fe40006000000 */
[----:B------:R-:W1:Y:S02]  /*61a0*/  @P5 SYNCS.PHASECHK.TRANS64.TRYWAIT P1, [UR44+0x50], R4 ;  /* 0x00005004ff0055a7 */ /* 0x000e64000802112c */
[----:B------:R-:W-:Y:S04]  /*61b0*/  LOP3.LUT R2, R2, 0x1, RZ, 0xc0, !PT ;  /* 0x0000000102027812 */ /* 0x000fe800078ec0ff */
[----:B------:R-:W-:Y:S04]  /*61c0*/  ISETP.NE.U32.AND P2, PT, R2, 0x1, PT ;  /* 0x000000010200780c */ /* 0x000fe80003f45070 */
[----:B------:R-:W-:Y:S01]  /*61d0*/  P2R R60, PR, RZ, 0x4 ;  /* 0x00000004ff3c7803 */ /* 0x000fe20000000000 */
[----:B------:R2:W4:Y:S01]  /*61e0*/  SYNCS.PHASECHK.TRANS64.TRYWAIT P0, [R99+URZ+0xc0], R0 ;  /* 0x0000c000630075a7 */ /* 0x00052200080011ff */
[----:B-1----:R-:W-:Y:S01]  /*61f0*/  @P5 SEL R47, RZ, 0x1, !P1 ;  /* 0x00000001ff2f5807 */ /* 0x002fe20004800000 */
[----:B--2---:R-:W-:Y:S06]  /*6200*/  @!P5 BRA `(.L_x_99) ;  /* 0x000000000058d947 */ /* 0x004fec0003800000 */
[----:B------:R-:W-:Y:S01]  /*6210*/  IMAD.MOV.U32 R75, RZ, RZ, RZ ;  /* 0x000000ffff4b7224 */ /* 0x000fe200078e00ff */
[----:B------:R-:W-:Y:S01]  /*6220*/  ISETP.NE.AND P1, PT, R47, RZ, PT ;  /* 0x000000ff2f00720c */ /* 0x000fe20003f25270 */
[----:B------:R-:W-:Y:S01]  /*6230*/  BSSY B0, `(.L_x_100) ;  /* 0x000000c000007945 */ /* 0x000fe20003800000 */
[----:B------:R-:W-:Y:S02]  /*6240*/  CS2R R50, SRZ ;  /* 0x0000000000327805 */ /* 0x000fe4000001ff00 */
[----:B------:R-:W-:Y:S02]  /*6250*/  CS2R R48, SRZ ;  /* 0x0000000000307805 */ /* 0x000fe4000001ff00 */
[----:B------:R-:W-:Y:S02]  /*6260*/  CS2R R58, SRZ ;  /* 0x00000000003a7805 */ /* 0x000fe4000001ff00 */
[----:B------:R-:W-:Y:S02]  /*6270*/  CS2R R56, SRZ ;  /* 0x0000000000387805 */ /* 0x000fe4000001ff00 */
[----:B------:R-:W-:Y:S02]  /*6280*/  CS2R R66, SRZ ;  /* 0x0000000000427805 */ /* 0x000fe4000001ff00 */
[----:B------:R-:W-:Y:S02]  /*6290*/  CS2R R64, SRZ ;  /* 0x0000000000407805 */ /* 0x000fe4000001ff00 */
[----:B------:R-:W-:Y:S01]  /*62a0*/  CS2R R72, SRZ ;  /* 0x0000000000487805 */ /* 0x000fe2000001ff00 */
[----:B------:R-:W-:Y:S06]  /*62b0*/  @P1 BRA `(.L_x_101) ;  /* 0x00000000000c1947 */ /* 0x000fec0003800000 */
[----:B------:R-:W-:Y:S04]  /*62c0*/  SHF.L.U32 R3, R90, 0x1f, RZ ;  /* 0x0000001f5a037819 */ /* 0x000fe800000006ff */
[----:B------:R-:W1:Y:S02]  /*62d0*/  SYNCS.PHASECHK.TRANS64.TRYWAIT P1, [UR44+0x50], R3 ;  /* 0x00005003ff0075a7 */ /* 0x000e64000802112c */
[----:B-1----:R-:W-:Y:S05]  /*62e0*/  @!P1 BRA `(.L_x_102) ;  /* 0x0000003c00909947 */ /* 0x002fea0003800000 */
.L_x_101:
[----:B------:R-:W-:Y:S05]  /*62f0*/  BSYNC B0 ;  /* 0x0000000000007941 */ /* 0x000fea0003800000 */
.L_x_100:
[----:B------:R-:W-:Y:S01]  /*6300*/  ISETP.NE.AND P1, PT, R60, RZ, PT ;  /* 0x000000ff3c00720c */ /* 0x000fe20003f25270 */
[----:B------:R-:W-:Y:S11]  /*6310*/  HFMA2 R46, -RZ, RZ, 0, 5.9604644775390625e-08 ;  /* 0x00000001ff2e7431 */ /* 0x000ff600000001ff */
[----:B------:R-:W-:Y:S01]  /*6320*/  @!UPT UIADD3 URZ, UPT, UPT, URZ, URZ, URZ ;  /* 0x000000fffffff290 */ /* 0x000fe2000fffe0ff */
[----:B------:R2:W1:Y:S04]  /*6330*/  @P1 LDS.128 R48, [R93] ;  /* 0x000000005d301984 */ /* 0x0004680000000c00 */
[----:B------:R2:W1:Y:S04]  /*6340*/  @P1 LDS.128 R56, [R92+0x10] ;  /* 0x000010005c381984 */ /* 0x0004680000000c00 */
[----:B------:R2:W1:Y:S04]  /*6350*/  @P1 LDS.128 R64, [R91+0x20] ;  /* 0x000020005b401984 */ /* 0x0004680000000c00 */
[----:B------:R2:W1:Y:S02]  /*6360*/  @P1 LDS.128 R72, [R87+0x30] ;  /* 0x0000300057481984 */ /* 0x0004640000000c00 */
.L_x_99:
[----:B------:R-:W-:Y:S05]  /*6370*/  BSYNC B1 ;  /* 0x0000000000017941 */ /* 0x000fea0003800000 */
.L_x_98:
[----:B-1----:R-:W-:Y:S04]  /*6380*/  SHF.R.U32.HI R2, RZ, 0x15, R39 ;  /* 0x00000015ff027819 */ /* 0x002fe80000011627 */
[----:B------:R-:W-:Y:S01]  /*6390*/  LOP3.LUT P1, RZ, R2, 0x3, R81, 0x48, !PT ;  /* 0x0000000302ff7812 */ /* 0x000fe20007824851 */
[----:B------:R-:W-:Y:S01]  /*63a0*/  @!UPT UIADD3 URZ, UPT, UPT, URZ, URZ, URZ ;  /* 0x000000fffffff290 */ /* 0x000fe2000fffe0ff */
[----:B----4-:R-:W-:Y:S11]  /*63b0*/  @P0 BRA `(.L_x_103) ;  /* 0x0000000000080947 */ /* 0x010ff60003800000 */
[----:B------:R-:W1:Y:S02]  /*63c0*/  SYNCS.PHASECHK.TRANS64.TRYWAIT P0, [R99+URZ+0xc0], R0 ;  /* 0x0000c000630075a7 */ /* 0x000e6400080011ff */
[----:B-1----:R-:W-:Y:S05]  /*63d0*/  @!P0 BRA `(.L_x_104) ;  /* 0x0000003c006c8947 */ /* 0x002fea0003800000 */
.L_x_103:
[----:B------:R-:W-:Y:S05]  /*63e0*/  @!P1 BRA `(.L_x_105) ;  /* 0x0000000000409947 */ /* 0x000fea0003800000 */
[----:B------:R-:W4:Y:S01]  /*63f0*/  LDCU.64 UR8, c[0x4][0x70] ;  /* 0x01000e00ff0877ac */ /* 0x000f220008000a00 */
[----:B------:R-:W-:Y:S01]  /*6400*/  MOV R3, 0x0 ;  /* 0x0000000000037802 */ /* 0x000fe20000000f00 */
[----:B------:R-:W-:Y:S02]  /*6410*/  HFMA2 R12, -RZ, RZ, 0, 5.9604644775390625e-08 ;  /* 0x00000001ff0c7431 */ /* 0x000fe400000001ff */
[----:B------:R-:W-:Y:S02]  /*6420*/  IMAD.MOV.U32 R8, RZ, RZ, 0x192 ;  /* 0x00000192ff087424 */ /* 0x000fe400078e00ff */
[----:B------:R-:W-:Y:S01]  /*6430*/  IMAD.MOV.U32 R13, RZ, RZ, RZ ;  /* 0x000000ffff0d7224 */ /* 0x000fe200078e00ff */
[----:B------:R-:W5:Y:S01]  /*6440*/  LDCU.64 UR6, c[0x4][0x78] ;  /* 0x01000f00ff0677ac */ /* 0x000f620008000a00 */
[----:B------:R-:W1:Y:S01]  /*6450*/  LDC.64 R2, c[0x4][R3] ;  /* 0x0100000003027b82 */ /* 0x000e620000000a00 */
[----:B------:R-:W2:Y:S01]  /*6460*/  LDCU.64 UR4, c[0x4][0x10] ;  /* 0x01000200ff0477ac */ /* 0x000ea20008000a00 */
[----:B----4-:R-:W-:Y:S01]  /*6470*/  MOV R5, UR9 ;  /* 0x0000000900057c02 */ /* 0x010fe20008000f00 */
[----:B------:R-:W-:Y:S01]  /*6480*/  IMAD.U32 R4, RZ, RZ, UR8 ;  /* 0x00000008ff047e24 */ /* 0x000fe2000f8e00ff */
[----:B-----5:R-:W-:Y:S01]  /*6490*/  MOV R7, UR7 ;  /* 0x0000000700077c02 */ /* 0x020fe20008000f00 */
[----:B------:R-:W-:Y:S01]  /*64a0*/  IMAD.U32 R6, RZ, RZ, UR6 ;  /* 0x00000006ff067e24 */ /* 0x000fe2000f8e00ff */
[----:B--2---:R-:W-:Y:S01]  /*64b0*/  MOV R11, UR5 ;  /* 0x00000005000b7c02 */ /* 0x004fe20008000f00 */
[----:B------:R-:W-:Y:S02]  /*64c0*/  IMAD.U32 R10, RZ, RZ, UR4 ;  /* 0x00000004ff0a7e24 */ /* 0x000fe4000f8e00ff */
[----:B------:R-:W-:Y:S07]  /*64d0*/  LEPC R20, `(.L_x_105) ;  /* 0x000000001014794e */ /* 0x000fee0000000000 */
[----:B-1-3--:R-:W-:Y:S05]  /*64e0*/  CALL.ABS.NOINC R2 ;  /* 0x0000000002007343 */ /* 0x00afea0003c00000 */
.L_x_105:
[----:B------:R-:W-:Y:S05]  /*64f0*/  WARPSYNC.ALL ;  /* 0x0000000000007948 */ /* 0x000fea0003800000 */
[----:B------:R-:W-:Y:S01]  /*6500*/  R2UR UR4, R39 ;  /* 0x00000000270472ca */ /* 0x000fe200000e0000 */
[--C-:B------:R-:W-:Y:S01]  /*6510*/  HADD2.F32 R40, -RZ, R48.reuse.H0_H0 ;  /* 0x20000030ff287230 */ /* 0x100fe20000004100 */
[----:B------:R-:W-:Y:S01]  /*6520*/  ISETP.NE.AND P0, PT, R95, RZ, PT ;  /* 0x000000ff5f00720c */ /* 0x000fe20003f05270 */
[----:B------:R-:W-:Y:S01]  /*6530*/  HADD2.F32 R43, -RZ, R48.H1_H1 ;  /* 0x30000030ff2b7230 */ /* 0x000fe20000004100 */
[----:B------:R-:W-:Y:S01]  /*6540*/  BSSY.RECONVERGENT B0, `(.L_x_106) ;  /* 0x0000086000007945 */ /* 0x000fe20003800200 */
[----:B------:R-:W-:Y:S02]  /*6550*/  HADD2.F32 R42, -RZ, R49.H0_H0 ;  /* 0x20000031ff2a7230 */ /* 0x000fe40000004100 */
[----:B------:R-:W-:Y:S02]  /*6560*/  HADD2.F32 R45, -RZ, R51.H0_H0 ;  /* 0x20000033ff2d7230 */ /* 0x000fe40000004100 */
[----:B------:R-:W-:Y:S04]  /*6570*/  HADD2.F32 R44, -RZ, R75.H1_H1 ;  /* 0x3000004bff2c7230 */ /* 0x000fe80000004100 */
[----:B------:R-:W1:Y:S02]  /*6580*/  LDTM.x32 R4, tmem[UR4] ;  /* 0x00000004000479ee */ /* 0x000e6400082c0000 */
[C---:B-1-3--:R-:W-:Y:S01]  /*6590*/  FMUL R0, R38.reuse, R4 ;  /* 0x0000000426007220 */ /* 0x04afe20000400000 */
[C---:B------:R-:W-:Y:S01]  /*65a0*/  FMUL R2, R38.reuse, R5 ;  /* 0x0000000526027220 */ /* 0x040fe20000400000 */
[C---:B------:R-:W-:Y:S01]  /*65b0*/  FMUL R3, R38.reuse, R6 ;  /* 0x0000000626037220 */ /* 0x040fe20000400000 */
[C---:B------:R-:W-:Y:S01]  /*65c0*/  FMUL R7, R38.reuse, R7 ;  /* 0x0000000726077220 */ /* 0x040fe20000400000 */
[C---:B------:R-:W-:Y:S01]  /*65d0*/  FFMA R0, R41.reuse, R40, R0 ;  /* 0x0000002829007223 */ /* 0x040fe20000000000 */
[----:B------:R-:W-:Y:S02]  /*65e0*/  HADD2.F32 R40, -RZ, R49.H1_H1 ;  /* 0x30000031ff287230 */ /* 0x000fe40000004100 */
[C---:B------:R-:W-:Y:S01]  /*65f0*/  FFMA R2, R41.reuse, R43, R2 ;  /* 0x0000002b29027223 */ /* 0x040fe20000000002 */
[C---:B------:R-:W-:Y:S01]  /*6600*/  FFMA R3, R41.reuse, R42, R3 ;  /* 0x0000002a29037223 */ /* 0x040fe20000000003 */
[--C-:B------:R-:W-:Y:S02]  /*6610*/  HADD2.F32 R43, -RZ, R50.reuse.H0_H0 ;  /* 0x20000032ff2b7230 */ /* 0x100fe40000004100 */
[----:B------:R-:W-:Y:S01]  /*6620*/  FMUL R4, R38, R8 ;  /* 0x0000000826047220 */ /* 0x000fe20000400000 */
[----:B------:R-:W-:Y:S01]  /*6630*/  HADD2.F32 R42, -RZ, R50.H1_H1 ;  /* 0x30000032ff2a7230 */ /* 0x000fe20000004100 */
[----:B------:R-:W-:Y:S01]  /*6640*/  F2FP.F16.F32.PACK_AB R52, R2, R0 ;  /* 0x000000000234723e */ /* 0x000fe200000000ff */
[C---:B------:R-:W-:Y:S01]  /*6650*/  FFMA R7, R41.reuse, R40, R7 ;  /* 0x0000002829077223 */ /* 0x040fe20000000007 */
[----:B------:R-:W-:Y:S01]  /*6660*/  FFMA R4, R41, R43, R4 ;  /* 0x0000002b29047223 */ /* 0x000fe20000000004 */
[C---:B------:R-:W-:Y:S01]  /*6670*/  FMUL R5, R38.reuse, R9 ;  /* 0x0000000926057220 */ /* 0x040fe20000400000 */
[C---:B------:R-:W-:Y:S01]  /*6680*/  FMUL R6, R38.reuse, R10 ;  /* 0x0000000a26067220 */ /* 0x040fe20000400000 */
[----:B------:R-:W-:Y:S01]  /*6690*/  HADD2.F32 R40, -RZ, R51.H1_H1 ;  /* 0x30000033ff287230 */ /* 0x000fe20000004100 */
[----:B------:R-:W-:Y:S01]  /*66a0*/  F2FP.F16.F32.PACK_AB R53, R7, R3 ;  /* 0x000000030735723e */ /* 0x000fe200000000ff */
[C---:B------:R-:W-:Y:S01]  /*66b0*/  FFMA R5, R41.reuse, R42, R5 ;  /* 0x0000002a29057223 */ /* 0x040fe20000000005 */
[----:B------:R-:W-:Y:S01]  /*66c0*/  FFMA R6, R41, R45, R6 ;  /* 0x0000002d29067223 */ /* 0x000fe20000000006 */
[C---:B------:R-:W-:Y:S01]  /*66d0*/  FMUL R11, R38.reuse, R11 ;  /* 0x0000000b260b7220 */ /* 0x040fe20000400000 */
[--C-:B------:R-:W-:Y:S02]  /*66e0*/  HADD2.F32 R43, -RZ, R56.reuse.H0_H0 ;  /* 0x20000038ff2b7230 */ /* 0x100fe40000004100 */
[C---:B------:R-:W-:Y:S01]  /*66f0*/  FMUL R8, R38.reuse, R12 ;  /* 0x0000000c26087220 */ /* 0x040fe20000400000 */
[----:B------:R-:W-:Y:S01]  /*6700*/  F2FP.F16.F32.PACK_AB R54, R5, R4 ;  /* 0x000000040536723e */ /* 0x000fe200000000ff */
[C---:B------:R-:W-:Y:S01]  /*6710*/  FFMA R11, R41.reuse, R40, R11 ;  /* 0x00000028290b7223 */ /* 0x040fe2000000000b */
[----:B------:R-:W-:Y:S02]  /*6720*/  HADD2.F32 R40, -RZ, R56.H1_H1 ;  /* 0x30000038ff287230 */ /* 0x000fe40000004100 */
[----:B------:R-:W-:Y:S01]  /*6730*/  FFMA R8, R41, R43, R8 ;  /* 0x0000002b29087223 */ /* 0x000fe20000000008 */
[C---:B------:R-:W-:Y:S01]  /*6740*/  FMUL R9, R38.reuse, R13 ;  /* 0x0000000d26097220 */ /* 0x040fe20000400000 */
[--C-:B------:R-:W-:Y:S01]  /*6750*/  HADD2.F32 R45, -RZ, R57.reuse.H0_H0 ;  /* 0x20000039ff2d7230 */ /* 0x100fe20000004100 */
[----:B------:R-:W-:Y:S01]  /*6760*/  F2FP.F16.F32.PACK_AB R55, R11, R6 ;  /* 0x000000060b37723e */ /* 0x000fe200000000ff */
[C---:B------:R-:W-:Y:S01]  /*6770*/  FMUL R10, R38.reuse, R14 ;  /* 0x0000000e260a7220 */ /* 0x040fe20000400000 */
[----:B------:R-:W-:Y:S02]  /*6780*/  HADD2.F32 R42, -RZ, R57.H1_H1 ;  /* 0x30000039ff2a7230 */ /* 0x000fe40000004100 */
[C---:B------:R-:W-:Y:S01]  /*6790*/  FFMA R9, R41.reuse, R40, R9 ;  /* 0x0000002829097223 */ /* 0x040fe20000000009 */
[C---:B------:R-:W-:Y:S01]  /*67a0*/  FMUL R15, R38.reuse, R15 ;  /* 0x0000000f260f7220 */ /* 0x040fe20000400000 */
[----:B------:R1:W-:Y:S01]  /*67b0*/  STS.128 [R93], R52 ;  /* 0x000000345d007388 */ /* 0x0003e20000000c00 */
[----:B------:R-:W-:Y:S01]  /*67c0*/  FFMA R10, R41, R45, R10 ;  /* 0x0000002d290a7223 */ /* 0x000fe2000000000a */
[--C-:B------:R-:W-:Y:S01]  /*67d0*/  HADD2.F32 R40, -RZ, R58.reuse.H0_H0 ;  /* 0x2000003aff287230 */ /* 0x100fe20000004100 */
[----:B------:R-:W-:Y:S01]  /*67e0*/  F2FP.F16.F32.PACK_AB R68, R9, R8 ;  /* 0x000000080944723e */ /* 0x000fe200000000ff */
[----:B------:R-:W-:Y:S01]  /*67f0*/  FFMA R15, R41, R42, R15 ;  /* 0x0000002a290f7223 */ /* 0x000fe2000000000f */
[C---:B------:R-:W-:Y:S01]  /*6800*/  FMUL R12, R38.reuse, R16 ;  /* 0x00000010260c7220 */ /* 0x040fe20000400000 */
[----:B------:R-:W-:Y:S02]  /*6810*/  HADD2.F32 R42, -RZ, R58.H1_H1 ;  /* 0x3000003aff2a7230 */ /* 0x000fe40000004100 */
[C---:B------:R-:W-:Y:S01]  /*6820*/  FMUL R13, R38.reuse, R17 ;  /* 0x00000011260d7220 */ /* 0x040fe20000400000 */
[--C-:B------:R-:W-:Y:S01]  /*6830*/  HADD2.F32 R43, -RZ, R59.reuse.H0_H0 ;  /* 0x2000003bff2b7230 */ /* 0x100fe20000004100 */
[----:B------:R-:W-:Y:S01]  /*6840*/  F2FP.F16.F32.PACK_AB R69, R15, R10 ;  /* 0x0000000a0f45723e */ /* 0x000fe200000000ff */
[C---:B------:R-:W-:Y:S01]  /*6850*/  FFMA R12, R41.reuse, R40, R12 ;  /* 0x00000028290c7223 */ /* 0x040fe2000000000c */
[C---:B------:R-:W-:Y:S01]  /*6860*/  FFMA R13, R41.reuse, R42, R13 ;  /* 0x0000002a290d7223 */ /* 0x040fe2000000000d */
[C---:B------:R-:W-:Y:S01]  /*6870*/  FMUL R14, R38.reuse, R18 ;  /* 0x00000012260e7220 */ /* 0x040fe20000400000 */
[----:B------:R-:W-:Y:S02]  /*6880*/  HADD2.F32 R40, -RZ, R59.H1_H1 ;  /* 0x3000003bff287230 */ /* 0x000fe40000004100 */
[C---:B------:R-:W-:Y:S01]  /*6890*/  FMUL R19, R38.reuse, R19 ;  /* 0x0000001326137220 */ /* 0x040fe20000400000 */
[C---:B------:R-:W-:Y:S01]  /*68a0*/  FMUL R16, R38.reuse, R20 ;  /* 0x0000001426107220 */ /* 0x040fe20000400000 */
[C---:B------:R-:W-:Y:S01]  /*68b0*/  FFMA R14, R41.reuse, R43, R14 ;  /* 0x0000002b290e7223 */ /* 0x040fe2000000000e */
[--C-:B------:R-:W-:Y:S02]  /*68c0*/  HADD2.F32 R43, -RZ, R64.reuse.H0_H0 ;  /* 0x20000040ff2b7230 */ /* 0x100fe40000004100 */
[C---:B------:R-:W-:Y:S01]  /*68d0*/  FFMA R19, R41.reuse, R40, R19 ;  /* 0x0000002829137223 */ /* 0x040fe20000000013 */
[----:B------:R-:W-:Y:S02]  /*68e0*/  HADD2.F32 R42, -RZ, R64.H1_H1 ;  /* 0x30000040ff2a7230 */ /* 0x000fe40000004100 */
[C---:B------:R-:W-:Y:S01]  /*68f0*/  FMUL R17, R38.reuse, R21 ;  /* 0x0000001526117220 */ /* 0x040fe20000400000 */
[--C-:B------:R-:W-:Y:S02]  /*6900*/  HADD2.F32 R45, -RZ, R65.reuse.H0_H0 ;  /* 0x20000041ff2d7230 */ /* 0x100fe40000004100 */
[C---:B------:R-:W-:Y:S01]  /*6910*/  FMUL R18, R38.reuse, R22 ;  /* 0x0000001626127220 */ /* 0x040fe20000400000 */
[----:B------:R-:W-:Y:S02]  /*6920*/  HADD2.F32 R40, -RZ, R65.H1_H1 ;  /* 0x30000041ff287230 */ /* 0x000fe40000004100 */
[C---:B------:R-:W-:Y:S01]  /*6930*/  FMUL R23, R38.reuse, R23 ;  /* 0x0000001726177220 */ /* 0x040fe20000400000 */
[C---:B------:R-:W-:Y:S01]  /*6940*/  FFMA R16, R41.reuse, R43, R16 ;  /* 0x0000002b29107223 */ /* 0x040fe20000000010 */
[C---:B------:R-:W-:Y:S01]  /*6950*/  FFMA R17, R41.reuse, R42, R17 ;  /* 0x0000002a29117223 */ /* 0x040fe20000000011 */
[C---:B------:R-:W-:Y:S01]  /*6960*/  FFMA R18, R41.reuse, R45, R18 ;  /* 0x0000002d29127223 */ /* 0x040fe20000000012 */
[C---:B------:R-:W-:Y:S01]  /*6970*/  FFMA R23, R41.reuse, R40, R23 ;  /* 0x0000002829177223 */ /* 0x040fe20000000017 */
[--C-:B------:R-:W-:Y:S02]  /*6980*/  HADD2.F32 R43, -RZ, R66.reuse.H0_H0 ;  /* 0x20000042ff2b7230 */ /* 0x100fe40000004100 */
[C---:B------:R-:W-:Y:S01]  /*6990*/  FMUL R20, R38.reuse, R24 ;  /* 0x0000001826147220 */ /* 0x040fe20000400000 */
        /* <DEDUP_REMOVED lines=9> */
[----:B------:R-:W-:Y:S01]  /*6a30*/  FFMA R27, R41, R42, R27 ;  /* 0x0000002a291b7223 */ /* 0x000fe2000000001b */
[--C-:B------:R-:W-:Y:S02]  /*6a40*/  HADD2.F32 R40, -RZ, R72.reuse.H0_H0 ;  /* 0x20000048ff287230 */ /* 0x100fe40000004100 */
[C---:B------:R-:W-:Y:S01]  /*6a50*/  FMUL R24, R38.reuse, R28 ;  /* 0x0000001c26187220 */ /* 0x040fe20000400000 */
[----:B------:R-:W-:Y:S02]  /*6a60*/  HADD2.F32 R42, -RZ, R72.H1_H1 ;  /* 0x30000048ff2a7230 */ /* 0x000fe40000004100 */
[C---:B------:R-:W-:Y:S01]  /*6a70*/  FMUL R25, R38.reuse, R29 ;  /* 0x0000001d26197220 */ /* 0x040fe20000400000 */
[--C-:B------:R-:W-:Y:S02]  /*6a80*/  HADD2.F32 R43, -RZ, R73.reuse.H0_H0 ;  /* 0x20000049ff2b7230 */ /* 0x100fe40000004100 */
[C---:B------:R-:W-:Y:S01]  /*6a90*/  FMUL R26, R38.reuse, R30 ;  /* 0x0000001e261a7220 */ /* 0x040fe20000400000 */
[----:B------:R-:W-:Y:S01]  /*6aa0*/  F2FP.F16.F32.PACK_AB R70, R13, R12 ;  /* 0x0000000c0d46723e */ /* 0x000fe200000000ff */
[----:B------:R-:W-:Y:S01]  /*6ab0*/  FFMA R24, R41, R40, R24 ;  /* 0x0000002829187223 */ /* 0x000fe20000000018 */
[----:B------:R-:W-:Y:S01]  /*6ac0*/  F2FP.F16.F32.PACK_AB R71, R19, R14 ;  /* 0x0000000e1347723e */ /* 0x000fe200000000ff */
[C---:B------:R-:W-:Y:S01]  /*6ad0*/  FFMA R25, R41.reuse, R42, R25 ;  /* 0x0000002a29197223 */ /* 0x040fe20000000019 */
[C---:B------:R-:W-:Y:S01]  /*6ae0*/  FFMA R26, R41.reuse, R43, R26 ;  /* 0x0000002b291a7223 */ /* 0x040fe2000000001a */
[----:B------:R-:W-:Y:S02]  /*6af0*/  HADD2.F32 R40, -RZ, R73.H1_H1 ;  /* 0x30000049ff287230 */ /* 0x000fe40000004100 */
[C---:B------:R-:W-:Y:S01]  /*6b00*/  FMUL R31, R38.reuse, R31 ;  /* 0x0000001f261f7220 */ /* 0x040fe20000400000 */
[----:B------:R1:W-:Y:S01]  /*6b10*/  STS.128 [R92+0x10], R68 ;  /* 0x000010445c007388 */ /* 0x0003e20000000c00 */
[--C-:B------:R-:W-:Y:S02]  /*6b20*/  HADD2.F32 R43, -RZ, R74.reuse.H0_H0 ;  /* 0x2000004aff2b7230 */ /* 0x100fe40000004100 */
[C---:B------:R-:W-:Y:S01]  /*6b30*/  FMUL R28, R38.reuse, R32 ;  /* 0x00000020261c7220 */ /* 0x040fe20000400000 */
[----:B------:R-:W-:Y:S02]  /*6b40*/  HADD2.F32 R42, -RZ, R74.H1_H1 ;  /* 0x3000004aff2a7230 */ /* 0x000fe40000004100 */
[C---:B------:R-:W-:Y:S01]  /*6b50*/  FMUL R29, R38.reuse, R33 ;  /* 0x00000021261d7220 */ /* 0x040fe20000400000 */
[----:B------:R-:W-:Y:S02]  /*6b60*/  HADD2.F32 R45, -RZ, R75.H0_H0 ;  /* 0x2000004bff2d7230 */ /* 0x000fe40000004100 */
[C---:B------:R-:W-:Y:S01]  /*6b70*/  FMUL R30, R38.reuse, R34 ;  /* 0x00000022261e7220 */ /* 0x040fe20000400000 */
[----:B------:R-:W-:Y:S01]  /*6b80*/  FFMA R31, R41, R40, R31 ;  /* 0x00000028291f7223 */ /* 0x000fe2000000001f */
[----:B------:R-:W-:Y:S01]  /*6b90*/  FMUL R35, R38, R35 ;  /* 0x0000002326237220 */ /* 0x000fe20000400000 */
[----:B------:R-:W-:Y:S01]  /*6ba0*/  F2FP.F16.F32.PACK_AB R100, R17, R16 ;  /* 0x000000101164723e */ /* 0x000fe200000000ff */
[----:B------:R-:W-:Y:S01]  /*6bb0*/  FFMA R28, R41, R43, R28 ;  /* 0x0000002b291c7223 */ /* 0x000fe2000000001c */
[----:B------:R-:W-:Y:S01]  /*6bc0*/  F2FP.F16.F32.PACK_AB R101, R23, R18 ;  /* 0x000000121765723e */ /* 0x000fe200000000ff */
[----:B------:R-:W-:Y:S01]  /*6bd0*/  FFMA R29, R41, R42, R29 ;  /* 0x0000002a291d7223 */ /* 0x000fe2000000001d */
[----:B------:R-:W-:Y:S01]  /*6be0*/  F2FP.F16.F32.PACK_AB R102, R21, R20 ;  /* 0x000000141566723e */ /* 0x000fe200000000ff */
[----:B------:R-:W-:Y:S01]  /*6bf0*/  FFMA R30, R41, R45, R30 ;  /* 0x0000002d291e7223 */ /* 0x000fe2000000001e */
[----:B------:R-:W-:Y:S01]  /*6c00*/  F2FP.F16.F32.PACK_AB R103, R27, R22 ;  /* 0x000000161b67723e */ /* 0x000fe200000000ff */
[----:B------:R-:W-:Y:S01]  /*6c10*/  FFMA R35, R41, R44, R35 ;  /* 0x0000002c29237223 */ /* 0x000fe20000000023 */
[----:B------:R-:W-:Y:S02]  /*6c20*/  F2FP.F16.F32.PACK_AB R104, R25, R24 ;  /* 0x000000181968723e */ /* 0x000fe400000000ff */
[----:B------:R-:W-:Y:S01]  /*6c30*/  F2FP.F16.F32.PACK_AB R105, R31, R26 ;  /* 0x0000001a1f69723e */ /* 0x000fe200000000ff */
[----:B------:R1:W-:Y:S01]  /*6c40*/  STS.128 [R91+0x20], R100 ;  /* 0x000020645b007388 */ /* 0x0003e20000000c00 */
[----:B------:R-:W-:Y:S02]  /*6c50*/  F2FP.F16.F32.PACK_AB R106, R29, R28 ;  /* 0x0000001c1d6a723e */ /* 0x000fe400000000ff */
[----:B------:R-:W-:Y:S05]  /*6c60*/  F2FP.F16.F32.PACK_AB R107, R35, R30 ;  /* 0x0000001e236b723e */ /* 0x000fea00000000ff */
[----:B------:R1:W-:Y:S01]  /*6c70*/  STS.128 [R87+0x30], R104 ;  /* 0x0000306857007388 */ /* 0x0003e20000000c00 */
[----:B------:R-:W-:Y:S01]  /*6c80*/  @!PT LDS RZ, [RZ] ;  /* 0x00000000fffff984 */ /* 0x000fe20000000800 */
[----:B------:R-:W-:Y:S01]  /*6c90*/  @!PT LDS RZ, [RZ] ;  /* 0x00000000fffff984 */ /* 0x000fe20000000800 */
[----:B------:R-:W-:Y:S01]  /*6ca0*/  @!PT LDS RZ, [RZ] ;  /* 0x00000000fffff984 */ /* 0x000fe20000000800 */
[----:B------:R-:W-:Y:S01]  /*6cb0*/  @!PT LDS RZ, [RZ] ;  /* 0x00000000fffff984 */ /* 0x000fe20000000800 */
[----:B------:R3:W-:Y:S07]  /*6cc0*/  MEMBAR.ALL.CTA ;  /* 0x0000000000007992 */ /* 0x0007ee0000008000 */
[----:B---3--:R-:W3:Y:S02]  /*6cd0*/  FENCE.VIEW.ASYNC.S ;  /* 0x00000000000073c6 */ /* 0x008ee40000000000 */
[----:B---3--:R-:W-:Y:S06]  /*6ce0*/  BAR.SYNC.DEFER_BLOCKING 0x1, 0x80 ;  /* 0x0042000000007b1d */ /* 0x008fec0000010000 */
[----:B------:R-:W-:Y:S05]  /*6cf0*/  @P0 BRA `(.L_x_107) ;  /* 0x0000000000280947 */ /* 0x000fea0003800000 */
[----:B------:R-:W3:Y:S01]  /*6d00*/  LDCU.64 UR6, c[0x0][0x348] ;  /* 0x00006900ff0677ac */ /* 0x000ee20008000a00 */
[----:B------:R-:W-:Y:S01]  /*6d10*/  UIADD3 UR4, UPT, UPT, UR44, 0x200, URZ ;  /* 0x000002002c047890 */ /* 0x000fe2000fffe0ff */
[----:B------:R-:W-:Y:S05]  /*6d20*/  UMOV UR51, UR36 ;  /* 0x0000002400337c82 */ /* 0x000fea0008000000 */
[----:B------:R-:W-:Y:S04]  /*6d30*/  MOV R84, UR4 ;  /* 0x0000000400547c02 */ /* 0x000fe80008000f00 */
[----:B------:R-:W-:Y:S01]  /*6d40*/  R2UR UR48, R84 ;  /* 0x00000000543072ca */ /* 0x000fe200000e0000 */
[----:B---3--:R-:W-:Y:S04]  /*6d50*/  UIADD3 UR4, UP0, UPT, UR6, 0x680, URZ ;  /* 0x0000068006047890 */ /* 0x008fe8000ff1e0ff */
[----:B------:R-:W-:Y:S09]  /*6d60*/  UIADD3.X UR5, UPT, UPT, URZ, UR7, URZ, UP0, !UPT ;  /* 0x00000007ff057290 */ /* 0x000ff200087fe4ff */
[----:B------:R3:W-:Y:S01]  /*6d70*/  UTMASTG.3D [UR48], [UR4] ;  /* 0x00000030040073b5 */ /* 0x0007e20008010000 */
[----:B------:R0:W-:Y:S01]  /*6d80*/  UTMACMDFLUSH ;  /* 0x00000000000079b7 */ /* 0x0001e20000000000 */
[----:B---3--:R-:W-:Y:S04]  /*6d90*/  DEPBAR.LE SB0, 0x1 ;  /* 0x000080400000791a */ /* 0x008fe80000000000 */
.L_x_107:
[----:B------:R-:W-:Y:S05]  /*6da0*/  BSYNC.RECONVERGENT B0 ;  /* 0x0000000000007941 */ /* 0x000fea0003800200 */
.L_x_106:
[----:B------:R-:W-:Y:S01]  /*6db0*/  BAR.SYNC.DEFER_BLOCKING 0x1, 0x80 ;  /* 0x0042000000007b1d */ /* 0x000fe20000010000 */
[----:B------:R-:W-:Y:S01]  /*6dc0*/  ISETP.NE.AND P1, PT, R98, RZ, PT ;  /* 0x000000ff6200720c */ /* 0x000fe20003f25270 */
[----:B------:R-:W-:Y:S01]  /*6dd0*/  UISETP.NE.AND UP0, UPT, UR52, URZ, UPT ;  /* 0x000000ff3400728c */ /* 0x000fe2000bf05270 */
[----:B------:R-:W-:Y:S11]  /*6de0*/  LEA R3, R46, UR44, 0x3 ;  /* 0x0000002c2e037c11 */ /* 0x000ff6000f8e18ff */
[----:B------:R-:W-:Y:S01]  /*6df0*/  @P1 SHF.L.U32 R2, R90, 0x1f, RZ ;  /* 0x0000001f5a021819 */ /* 0x000fe200000006ff */
[----:B------:R-:W-:Y:S06]  /*6e00*/  BRA.U !UP0, `(.L_x_108) ;  /* 0x0000000108247547 */ /* 0x000fec000b800000 */
[----:B------:R-:W-:Y:S01]  /*6e10*/  IMAD.U32 R5, RZ, RZ, UR46 ;  /* 0x0000002eff057e24 */ /* 0x000fe2000f8e00ff */
[----:B------:R-:W-:Y:S01]  /*6e20*/  MOV R0, UR47 ;  /* 0x0000002f00007c02 */ /* 0x000fe20008000f00 */
[----:B------:R-:W-:Y:S03]  /*6e30*/  UIADD3 UR4, UPT, UPT, UR46, 0x1, URZ ;  /* 0x000000012e047890 */ /* 0x000fe6000fffe0ff */
[----:B------:R-:W-:Y:S01]  /*6e40*/  @P1 LEA R5, R5, UR44, 0x3 ;  /* 0x0000002c05051c11 */ /* 0x000fe2000f8e18ff */
[----:B------:R-:W-:Y:S04]  /*6e50*/  UISETP.NE.AND UP0, UPT, UR4, 0x4, UPT ;  /* 0x000000040400788c */ /* 0x000fe8000bf05270 */
[----:B------:R-:W-:Y:S01]  /*6e60*/  @P1 VIADD R5, R5, 0x70 ;  /* 0x0000007005051836 */ /* 0x000fe20000000000 */
[----:B------:R-:W-:Y:S04]  /*6e70*/  USEL UR46, UR4, URZ, UP0 ;  /* 0x000000ff042e7287 */ /* 0x000fe80008000000 */
[----:B------:R-:W-:Y:S04]  /*6e80*/  @P1 PRMT R0, R0, 0x654, R5 ;  /* 0x0000065400001816 */ /* 0x000fe80000000005 */
[----:B------:R3:W-:Y:S04]  /*6e90*/  @P1 SYNCS.ARRIVE.TRANS64.RED.A1T0 RZ, [R0+URZ], RZ ;  /* 0x000000ff00ff19a7 */ /* 0x0007e800081004ff */
.L_x_108:
[----:B------:R-:W4:Y:S01]  /*6ea0*/  @P1 SYNCS.PHASECHK.TRANS64.TRYWAIT P0, [R3+URZ+0x50], R2 ;  /* 0x00005002030015a7 */ /* 0x000f2200080011ff */
[----:B------:R-:W-:Y:S01]  /*6eb0*/  BSSY B1, `(.L_x_109) ;  /* 0x0000016000017945 */ /* 0x000fe20003800000 */
[----:B----4-:R-:W-:Y:S03]  /*6ec0*/  @P1 SEL R47, RZ, 0x1, !P0 ;  /* 0x00000001ff2f1807 */ /* 0x010fe60004000000 */
[----:B------:R-:W-:Y:S05]  /*6ed0*/  @!P1 BRA `(.L_x_110) ;  /* 0x00000000004c9947 */ /* 0x000fea0003800000 */
[----:B------:R-:W-:Y:S01]  /*6ee0*/  ISETP.NE.AND P0, PT, R47, RZ, PT ;  /* 0x000000ff2f00720c */ /* 0x000fe20003f05270 */
[----:B------:R-:W-:Y:S01]  /*6ef0*/  BSSY B0, `(.L_x_111) ;  /* 0x000000b000007945 */ /* 0x000fe20003800000 */
[----:B------:R-:W-:Y:S11]  /*6f00*/  ISETP.NE.AND P1, PT, R60, RZ, PT ;  /* 0x000000ff3c00720c */ /* 0x000ff60003f25270 */
[----:B------:R-:W-:Y:S02]  /*6f10*/  @!UPT UIADD3 URZ, UPT, UPT, URZ, URZ, URZ ;  /* 0x000000fffffff290 */ /* 0x000fe4000fffe0ff */
[C---:B------:R-:W-:Y:S01]  /*6f20*/  @P1 IMAD R6, R46.reuse, 0x2000, R93 ;  /* 0x000020002e061824 */ /* 0x040fe200078e025d */
[C---:B------:R-:W-:Y:S01]  /*6f30*/  @P1 LEA R4, R46.reuse, R91, 0xd ;  /* 0x0000005b2e041211 */ /* 0x040fe200078e68ff */
[C---:B------:R-:W-:Y:S02]  /*6f40*/  @P1 IMAD R5, R46.reuse, 0x2000, R92 ;  /* 0x000020002e051824 */ /* 0x040fe400078e025c */
[----:B------:R-:W-:Y:S01]  /*6f50*/  @P1 IMAD R2, R46, 0x2000, R87 ;  /* 0x000020002e021824 */ /* 0x000fe200078e0257 */
[----:B------:R-:W-:Y:S06]  /*6f60*/  @P0 BRA `(.L_x_112) ;  /* 0x00000000000c0947 */ /* 0x000fec0003800000 */
[----:B---3--:R-:W-:Y:S04]  /*6f70*/  SHF.L.U32 R0, R90, 0x1f, RZ ;  /* 0x0000001f5a007819 */ /* 0x008fe800000006ff */
[----:B------:R-:W3:Y:S02]  /*6f80*/  SYNCS.PHASECHK.TRANS64.TRYWAIT P0, [R3+URZ+0x50], R0 ;  /* 0x00005000030075a7 */ /* 0x000ee400080011ff */
[----:B---3--:R-:W-:Y:S05]  /*6f90*/  @!P0 BRA `(.L_x_113) ;  /* 0x0000003000908947 */ /* 0x008fea0003800000 */
.L_x_112:
[----:B------:R-:W-:Y:S05]  /*6fa0*/  BSYNC B0 ;  /* 0x0000000000007941 */ /* 0x000fea0003800000 */
.L_x_111:
[----:B------:R-:W-:Y:S02]  /*6fb0*/  ISETP.NE.AND P0, PT, R60, RZ, PT ;  /* 0x000000ff3c00720c */ /* 0x000fe40003f05270 */
[----:B------:R-:W-:Y:S11]  /*6fc0*/  IADD3 R46, PT, PT, R46, 0x1, RZ ;  /* 0x000000012e2e7810 */ /* 0x000ff60007ffe0ff */
[----:B------:R4:W1:Y:S04]  /*6fd0*/  @P0 LDS.128 R48, [R6] ;  /* 0x0000000006300984 */ /* 0x0008680000000c00 */
[----:B------:R4:W1:Y:S04]  /*6fe0*/  @P0 LDS.128 R56, [R5+0x10] ;  /* 0x0000100005380984 */ /* 0x0008680000000c00 */
[----:B------:R4:W1:Y:S04]  /*6ff0*/  @P0 LDS.128 R64, [R4+0x20] ;  /* 0x0000200004400984 */ /* 0x0008680000000c00 */
[----:B------:R4:W1:Y:S02]  /*7000*/  @P0 LDS.128 R72, [R2+0x30] ;  /* 0x0000300002480984 */ /* 0x0008640000000c00 */
.L_x_110:
[----:B------:R-:W-:Y:S05]  /*7010*/  BSYNC B1 ;  /* 0x0000000000017941 */ /* 0x000fea0003800000 */
.L_x_109:
[----:B---3--:R-:W-:Y:S05]  /*7020*/  VIADD R0, R39, 0x20 ;  /* 0x0000002027007836 */ /* 0x008fea0000000000 */
[----:B------:R-:W-:Y:S04]  /*7030*/  SHF.R.U32.HI R0, RZ, 0x15, R0 ;  /* 0x00000015ff007819 */ /* 0x000fe80000011600 */
[----:B------:R-:W-:Y:S11]  /*7040*/  LOP3.LUT P0, RZ, R0, 0x3, R81, 0x48, !PT ;  /* 0x0000000300ff7812 */ /* 0x000ff60007804851 */
[----:B------:R-:W-:Y:S02]  /*7050*/  @!UPT UIADD3 URZ, UPT, UPT, URZ, URZ, URZ ;  /* 0x000000fffffff290 */ /* 0x000fe4000fffe0ff */
[----:B------:R-:W-:Y:S05]  /*7060*/  @!P0 BRA `(.L_x_114) ;  /* 0x0000000000408947 */ /* 0x000fea0003800000 */
[----:B------:R-:W3:Y:S01]  /*7070*/  LDCU.64 UR8, c[0x4][0x70] ;  /* 0x01000e00ff0877ac */ /* 0x000ee20008000a00 */
[----:B------:R-:W-:Y:S01]  /*7080*/  MOV R3, 0x0 ;  /* 0x0000000000037802 */ /* 0x000fe20000000f00 */
[----:B------:R-:W-:Y:S02]  /*7090*/  HFMA2 R12, -RZ, RZ, 0, 5.9604644775390625e-08 ;  /* 0x00000001ff0c7431 */ /* 0x000fe400000001ff */
[----:B------:R-:W-:Y:S02]  /*70a0*/  IMAD.MOV.U32 R8, RZ, RZ, 0x192 ;  /* 0x00000192ff087424 */ /* 0x000fe400078e00ff */
[----:B------:R-:W-:Y:S01]  /*70b0*/  IMAD.MOV.U32 R13, RZ, RZ, RZ ;  /* 0x000000ffff0d7224 */ /* 0x000fe200078e00ff */
[----:B------:R-:W5:Y:S01]  /*70c0*/  LDCU.64 UR6, c[0x4][0x78] ;  /* 0x01000f00ff0677ac */ /* 0x000f620008000a00 */
[----:B----4-:R-:W4:Y:S01]  /*70d0*/  LDC.64 R2, c[0x4][R3] ;  /* 0x0100000003027b82 */ /* 0x010f220000000a00 */
[----:B------:R-:W2:Y:S01]  /*70e0*/  LDCU.64 UR4, c[0x4][0x10] ;  /* 0x01000200ff0477ac */ /* 0x000ea20008000a00 */
[----:B---3--:R-:W-:Y:S01]  /*70f0*/  MOV R5, UR9 ;  /* 0x0000000900057c02 */ /* 0x008fe20008000f00 */
[----:B------:R-:W-:Y:S01]  /*7100*/  IMAD.U32 R4, RZ, RZ, UR8 ;  /* 0x00000008ff047e24 */ /* 0x000fe2000f8e00ff */
[----:B-----5:R-:W-:Y:S01]  /*7110*/  MOV R7, UR7 ;  /* 0x0000000700077c02 */ /* 0x020fe20008000f00 */
[----:B------:R-:W-:Y:S01]  /*7120*/  IMAD.U32 R6, RZ, RZ, UR6 ;  /* 0x00000006ff067e24 */ /* 0x000fe2000f8e00ff */
[----:B--2---:R-:W-:Y:S01]  /*7130*/  MOV R11, UR5 ;  /* 0x00000005000b7c02 */ /* 0x004fe20008000f00 */
[----:B------:R-:W-:Y:S02]  /*7140*/  IMAD.U32 R10, RZ, RZ, UR4 ;  /* 0x00000004ff0a7e24 */ /* 0x000fe4000f8e00ff */
[----:B------:R-:W-:Y:S07]  /*7150*/  LEPC R20, `(.L_x_114) ;  /* 0x000000001014794e */ /* 0x000fee0000000000 */
[----:B-1--4-:R-:W-:Y:S05]  /*7160*/  CALL.ABS.NOINC R2 ;  /* 0x0000000002007343 */ /* 0x012fea0003c00000 */
.L_x_114:
[----:B------:R-:W-:Y:S05]  /*7170*/  WARPSYNC.ALL ;  /* 0x0000000000007948 */ /* 0x000fea0003800000 */
[----:B------:R-:W-:Y:S01]  /*7180*/  R2UR UR4, R39 ;  /* 0x00000000270472ca */ /* 0x000fe200000e0000 */
[--C-:B-1----:R-:W-:Y:S01]  /*7190*/  HADD2.F32 R40, -RZ, R48.reuse.H0_H0 ;  /* 0x20000030ff287230 */ /* 0x102fe20000004100 */
[----:B------:R-:W-:Y:S01]  /*71a0*/  ISETP.NE.AND P6, PT, R98, RZ, PT ;  /* 0x000000ff6200720c */ /* 0x000fe20003fc5270 */
[----:B------:R-:W-:Y:S01]  /*71b0*/  HADD2.F32 R43, -RZ, R48.H1_H1 ;  /* 0x30000030ff2b7230 */ /* 0x000fe20000004100 */
[----:B------:R-:W-:Y:S01]  /*71c0*/  MOV R52, UR46 ;  /* 0x0000002e00347c02 */ /* 0x000fe20008000f00 */
[----:B------:R-:W-:Y:S01]  /*71d0*/  HADD2.F32 R42, -RZ, R49.H1_H1 ;  /* 0x30000031ff2a7230 */ /* 0x000fe20000004100 */
[----:B------:R-:W-:Y:S01]  /*71e0*/  MOV R61, UR47 ;  /* 0x0000002f003d7c02 */ /* 0x000fe20008000f00 */
[----:B------:R-:W-:Y:S01]  /*71f0*/  HADD2.F32 R45, -RZ, R51.H0_H0 ;  /* 0x20000033ff2d7230 */ /* 0x000fe20000004100 */
[----:B------:R-:W-:Y:S01]  /*7200*/  ISETP.NE.AND P0, PT, R95, RZ, PT ;  /* 0x000000ff5f00720c */ /* 0x000fe20003f05270 */
[----:B------:R-:W-:Y:S01]  /*7210*/  HADD2.F32 R44, -RZ, R75.H1_H1 ;  /* 0x3000004bff2c7230 */ /* 0x000fe20000004100 */
[----:B------:R-:W-:Y:S01]  /*7220*/  BSSY.RECONVERGENT B0, `(.L_x_115) ;  /* 0x0000088000007945 */ /* 0x000fe20003800200 */
[----:B------:R-:W-:Y:S02]  /*7230*/  LEA R62, R46, UR44, 0x3 ;  /* 0x0000002c2e3e7c11 */ /* 0x000fe4000f8e18ff */
[----:B----4-:R-:W1:Y:S02]  /*7240*/  LDTM.x32 R4, tmem[UR4+0x20] ;  /* 0x00002004000479ee */ /* 0x010e6400082c0000 */
[----:B------:R-:W-:Y:S02]  /*7250*/  @P6 LEA R52, R52, UR44, 0x3 ;  /* 0x0000002c34346c11 */ /* 0x000fe4000f8e18ff */
[----:B------:R-:W-:Y:S02]  /*7260*/  @P6 SHF.L.U32 R63, R90, 0x1f, RZ ;  /* 0x0000001f5a3f6819 */ /* 0x000fe400000006ff */
[----:B------:R-:W-:Y:S04]  /*7270*/  @P6 IADD3 R52, PT, PT, R52, 0x70, RZ ;  /* 0x0000007034346810 */ /* 0x000fe80007ffe0ff */
[----:B------:R-:W-:Y:S01]  /*7280*/  @P6 PRMT R61, R61, 0x654, R52 ;  /* 0x000006543d3d6816 */ /* 0x000fe20000000034 */
[C---:B-1----:R-:W-:Y:S01]  /*7290*/  FMUL R0, R38.reuse, R4 ;  /* 0x0000000426007220 */ /* 0x042fe20000400000 */
[C---:B------:R-:W-:Y:S01]  /*72a0*/  FMUL R2, R38.reuse, R5 ;  /* 0x0000000526027220 */ /* 0x040fe20000400000 */
[C---:B------:R-:W-:Y:S01]  /*72b0*/  FMUL R3, R38.reuse, R6 ;  /* 0x0000000626037220 */ /* 0x040fe20000400000 */
[C---:B------:R-:W-:Y:S01]  /*72c0*/  FMUL R7, R38.reuse, R7 ;  /* 0x0000000726077220 */ /* 0x040fe20000400000 */
[C---:B------:R-:W-:Y:S01]  /*72d0*/  FFMA R0, R41.reuse, R40, R0 ;  /* 0x0000002829007223 */ /* 0x040fe20000000000 */
[----:B------:R-:W-:Y:S02]  /*72e0*/  HADD2.F32 R40, -RZ, R49.H0_H0 ;  /* 0x20000031ff287230 */ /* 0x000fe40000004100 */
[C---:B------:R-:W-:Y:S01]  /*72f0*/  FFMA R2, R41.reuse, R43, R2 ;  /* 0x0000002b29027223 */ /* 0x040fe20000000002 */
[--C-:B------:R-:W-:Y:S02]  /*7300*/  HADD2.F32 R43, -RZ, R50.reuse.H0_H0 ;  /* 0x20000032ff2b7230 */ /* 0x100fe40000004100 */
[C---:B------:R-:W-:Y:S01]  /*7310*/  FMUL R4, R38.reuse, R8 ;  /* 0x0000000826047220 */ /* 0x040fe20000400000 */
[----:B------:R-:W-:Y:S01]  /*7320*/  FMUL R5, R38, R9 ;  /* 0x0000000926057220 */ /* 0x000fe20000400000 */
[C---:B------:R-:W-:Y:S01]  /*7330*/  FFMA R3, R41.reuse, R40, R3 ;  /* 0x0000002829037223 */ /* 0x040fe20000000003 */
[----:B------:R-:W-:Y:S01]  /*7340*/  HADD2.F32 R40, -RZ, R50.H1_H1 ;  /* 0x30000032ff287230 */ /* 0x000fe20000004100 */
[----:B------:R-:W-:Y:S01]  /*7350*/  F2FP.F16.F32.PACK_AB R52, R2, R0 ;  /* 0x000000000234723e */ /* 0x000fe200000000ff */
[C---:B------:R-:W-:Y:S01]  /*7360*/  FFMA R7, R41.reuse, R42, R7 ;  /* 0x0000002a29077223 */ /* 0x040fe20000000007 */
[C---:B------:R-:W-:Y:S01]  /*7370*/  FFMA R4, R41.reuse, R43, R4 ;  /* 0x0000002b29047223 */ /* 0x040fe20000000004 */
[C---:B------:R-:W-:Y:S01]  /*7380*/  FMUL R6, R38.reuse, R10 ;  /* 0x0000000a26067220 */ /* 0x040fe20000400000 */
[----:B------:R-:W-:Y:S02]  /*7390*/  HADD2.F32 R42, -RZ, R51.H1_H1 ;  /* 0x30000033ff2a7230 */ /* 0x000fe40000004100 */
[----:B------:R-:W-:Y:S01]  /*73a0*/  FFMA R5, R41, R40, R5 ;  /* 0x0000002829057223 */ /* 0x000fe20000000005 */
[----:B------:R-:W-:Y:S01]  /*73b0*/  F2FP.F16.F32.PACK_AB R53, R7, R3 ;  /* 0x000000030735723e */ /* 0x000fe200000000ff */
[----:B------:R-:W-:Y:S01]  /*73c0*/  FFMA R6, R41, R45, R6 ;  /* 0x0000002d29067223 */ /* 0x000fe20000000006 */
[C---:B------:R-:W-:Y:S01]  /*73d0*/  FMUL R11, R38.reuse, R11 ;  /* 0x0000000b260b7220 */ /* 0x040fe20000400000 */
[--C-:B------:R-:W-:Y:S01]  /*73e0*/  HADD2.F32 R40, -RZ, R56.reuse.H0_H0 ;  /* 0x20000038ff287230 */ /* 0x100fe20000004100 */
[----:B------:R-:W-:Y:S01]  /*73f0*/  F2FP.F16.F32.PACK_AB R54, R5, R4 ;  /* 0x000000040536723e */ /* 0x000fe200000000ff */
[C---:B------:R-:W-:Y:S01]  /*7400*/  FMUL R8, R38.reuse, R12 ;  /* 0x0000000c26087220 */ /* 0x040fe20000400000 */
[C---:B------:R-:W-:Y:S01]  /*7410*/  FFMA R11, R41.reuse, R42, R11 ;  /* 0x0000002a290b7223 */ /* 0x040fe2000000000b */
[----:B------:R-:W-:Y:S02]  /*7420*/  HADD2.F32 R42, -RZ, R56.H1_H1 ;  /* 0x30000038ff2a7230 */ /* 0x000fe40000004100 */
[C---:B------:R-:W-:Y:S01]  /*7430*/  FMUL R9, R38.reuse, R13 ;  /* 0x0000000d26097220 */ /* 0x040fe20000400000 */
[--C-:B------:R-:W-:Y:S02]  /*7440*/  HADD2.F32 R43, -RZ, R57.reuse.H0_H0 ;  /* 0x20000039ff2b7230 */ /* 0x100fe40000004100 */
[----:B------:R-:W-:Y:S01]  /*7450*/  FFMA R8, R41, R40, R8 ;  /* 0x0000002829087223 */ /* 0x000fe20000000008 */
[----:B------:R-:W-:Y:S01]  /*7460*/  F2FP.F16.F32.PACK_AB R55, R11, R6 ;  /* 0x000000060b37723e */ /* 0x000fe200000000ff */
[----:B------:R-:W-:Y:S01]  /*7470*/  FFMA R9, R41, R42, R9 ;  /* 0x0000002a29097223 */ /* 0x000fe20000000009 */
[C---:B------:R-:W-:Y:S01]  /*7480*/  FMUL R10, R38.reuse, R14 ;  /* 0x0000000e260a7220 */ /* 0x040fe20000400000 */
[----:B------:R-:W-:Y:S02]  /*7490*/  HADD2.F32 R40, -RZ, R57.H1_H1 ;  /* 0x30000039ff287230 */ /* 0x000fe40000004100 */
[C---:B------:R-:W-:Y:S01]  /*74a0*/  FMUL R15, R38.reuse, R15 ;  /* 0x0000000f260f7220 */ /* 0x040fe20000400000 */
[----:B------:R1:W-:Y:S01]  /*74b0*/  STS.128 [R93+0x2000], R52 ;  /* 0x002000345d007388 */ /* 0x0003e20000000c00 */
[----:B------:R-:W-:Y:S01]  /*74c0*/  F2FP.F16.F32.PACK_AB R68, R9, R8 ;  /* 0x000000080944723e */ /* 0x000fe200000000ff */
[C---:B------:R-:W-:Y:S01]  /*74d0*/  FFMA R10, R41.reuse, R43, R10 ;  /* 0x0000002b290a7223 */ /* 0x040fe2000000000a */
[--C-:B------:R-:W-:Y:S02]  /*74e0*/  HADD2.F32 R43, -RZ, R58.reuse.H0_H0 ;  /* 0x2000003aff2b7230 */ /* 0x100fe40000004100 */
        /* <DEDUP_REMOVED lines=11> */
[--C-:B------:R-:W-:Y:S02]  /*75a0*/  HADD2.F32 R43, -RZ, R64.reuse.H0_H0 ;  /* 0x20000040ff2b7230 */ /* 0x100fe40000004100 */
[C---:B------:R-:W-:Y:S01]  /*75b0*/  FFMA R14, R41.reuse, R45, R14 ;  /* 0x0000002d290e7223 */ /* 0x040fe2000000000e */
[C---:B------:R-:W-:Y:S01]  /*75c0*/  FMUL R16, R38.reuse, R20 ;  /* 0x0000001426107220 */ /* 0x040fe20000400000 */
        /* <DEDUP_REMOVED lines=17> */
[C---:B------:R-:W-:Y:S01]  /*76e0*/  FFMA R20, R41.reuse, R40, R20 ;  /* 0x0000002829147223 */ /* 0x040fe20000000014 */
[C---:B------:R-:W-:Y:S01]  /*76f0*/  FFMA R21, R41.reuse, R42, R21 ;  /* 0x0000002a29157223 */ /* 0x040fe20000000015 */
[----:B------:R-:W-:Y:S02]  /*7700*/  HADD2.F32 R40, -RZ, R67.H1_H1 ;  /* 0x30000043ff287230 */ /* 0x000fe40000004100 */
[----:B------:R-:W-:Y:S01]  /*7710*/  FFMA R22, R41, R43, R22 ;  /* 0x0000002b29167223 */ /* 0x000fe20000000016 */
[C---:B------:R-:W-:Y:S01]  /*7720*/  FMUL R27, R38.reuse, R27 ;  /* 0x0000001b261b7220 */ /* 0x040fe20000400000 */
[--C-:B------:R-:W-:Y:S02]  /*7730*/  HADD2.F32 R43, -RZ, R72.reuse.H0_H0 ;  /* 0x20000048ff2b7230 */ /* 0x100fe40000004100 */
[C---:B------:R-:W-:Y:S01]  /*7740*/  FMUL R24, R38.reuse, R28 ;  /* 0x0000001c26187220 */ /* 0x040fe20000400000 */
[----:B------:R-:W-:Y:S02]  /*7750*/  HADD2.F32 R42, -RZ, R72.H1_H1 ;  /* 0x30000048ff2a7230 */ /* 0x000fe40000004100 */
[C---:B------:R-:W-:Y:S01]  /*7760*/  FMUL R25, R38.reuse, R29 ;  /* 0x0000001d26197220 */ /* 0x040fe20000400000 */
[--C-:B------:R-:W-:Y:S01]  /*7770*/  HADD2.F32 R45, -RZ, R73.reuse.H0_H0 ;  /* 0x20000049ff2d7230 */ /* 0x100fe20000004100 */
[----:B------:R-:W-:Y:S01]  /*7780*/  F2FP.F16.F32.PACK_AB R70, R13, R12 ;  /* 0x0000000c0d46723e */ /* 0x000fe200000000ff */
[C---:B------:R-:W-:Y:S01]  /*7790*/  FMUL R26, R38.reuse, R30 ;  /* 0x0000001e261a7220 */ /* 0x040fe20000400000 */
[----:B------:R-:W-:Y:S01]  /*77a0*/  F2FP.F16.F32.PACK_AB R71, R19, R14 ;  /* 0x0000000e1347723e */ /* 0x000fe200000000ff */
[C---:B------:R-:W-:Y:S01]  /*77b0*/  FFMA R27, R41.reuse, R40, R27 ;  /* 0x00000028291b7223 */ /* 0x040fe2000000001b */
[C---:B------:R-:W-:Y:S01]  /*77c0*/  FFMA R24, R41.reuse, R43, R24 ;  /* 0x0000002b29187223 */ /* 0x040fe20000000018 */
[----:B------:R-:W-:Y:S02]  /*77d0*/  HADD2.F32 R40, -RZ, R73.H1_H1 ;  /* 0x30000049ff287230 */ /* 0x000fe40000004100 */
[C---:B------:R-:W-:Y:S01]  /*77e0*/  FFMA R25, R41.reuse, R42, R25 ;  /* 0x0000002a29197223 */ /* 0x040fe20000000019 */
[----:B------:R1:W-:Y:S01]  /*77f0*/  STS.128 [R92+0x2010], R68 ;  /* 0x002010445c007388 */ /* 0x0003e20000000c00 */
[C---:B------:R-:W-:Y:S01]  /*7800*/  FMUL R31, R38.reuse, R31 ;  /* 0x0000001f261f7220 */ /* 0x040fe20000400000 */
[--C-:B------:R-:W-:Y:S02]  /*7810*/  HADD2.F32 R43, -RZ, R74.reuse.H0_H0 ;  /* 0x2000004aff2b7230 */ /* 0x100fe40000004100 */
[C---:B------:R-:W-:Y:S01]  /*7820*/  FFMA R26, R41.reuse, R45, R26 ;  /* 0x0000002d291a7223 */ /* 0x040fe2000000001a */
        /* <DEDUP_REMOVED lines=30> */
[----:B------:R-:W-:Y:S02]  /*7a10*/  UIADD3 UR9, UPT, UPT, UR49, 0x20, URZ ;  /* 0x0000002031097890 */ /* 0x000fe4000fffe0ff */
[----:B------:R-:W-:Y:S01]  /*7a20*/  UIADD3 UR8, UPT, UPT, UR44, 0x2200, URZ ;  /* 0x000022002c087890 */ /* 0x000fe2000fffe0ff */
[----:B------:R-:W-:Y:S01]  /*7a30*/  UMOV UR10, UR50 ;  /* 0x00000032000a7c82 */ /* 0x000fe20008000000 */
[----:B------:R-:W-:Y:S01]  /*7a40*/  UMOV UR11, UR36 ;  /* 0x00000024000b7c82 */ /* 0x000fe20008000000 */
[----:B---3--:R-:W-:Y:S04]  /*7a50*/  UIADD3 UR4, UP0, UPT, UR6, 0x680, URZ ;  /* 0x0000068006047890 */ /* 0x008fe8000ff1e0ff */
[----:B------:R-:W-:Y:S09]  /*7a60*/  UIADD3.X UR5, UPT, UPT, URZ, UR7, URZ, UP0, !UPT ;  /* 0x00000007ff057290 */ /* 0x000ff200087fe4ff */
[----:B------:R3:W-:Y:S01]  /*7a70*/  UTMASTG.3D [UR8], [UR4] ;  /* 0x00000008040073b5 */ /* 0x0007e20008010000 */
[----:B------:R0:W-:Y:S01]  /*7a80*/  UTMACMDFLUSH ;  /* 0x00000000000079b7 */ /* 0x0001e20000000000 */
[----:B---3--:R-:W-:Y:S04]  /*7a90*/  DEPBAR.LE SB0, 0x1 ;  /* 0x000080400000791a */ /* 0x008fe80000000000 */
.L_x_116:
[----:B------:R-:W-:Y:S05]  /*7aa0*/  BSYNC.RECONVERGENT B0 ;  /* 0x0000000000007941 */ /* 0x000fea0003800200 */
.L_x_115:
[----:B------:R-:W-:Y:S01]  /*7ab0*/  BAR.SYNC.DEFER_BLOCKING 0x1, 0x80 ;  /* 0x0042000000007b1d */ /* 0x000fe20000010000 */
[----:B------:R-:W-:Y:S04]  /*7ac0*/  UIADD3 UR4, UPT, UPT, UR46, 0x1, URZ ;  /* 0x000000012e047890 */ /* 0x000fe8000fffe0ff */
[----:B------:R-:W-:Y:S04]  /*7ad0*/  UISETP.NE.AND UP0, UPT, UR4, 0x4, UPT ;  /* 0x000000040400788c */ /* 0x000fe8000bf05270 */
[----:B------:R-:W-:Y:S01]  /*7ae0*/  USEL UR45, UR4, URZ, UP0 ;  /* 0x000000ff042d7287 */ /* 0x000fe20008000000 */
[----:B------:R3:W-:Y:S01]  /*7af0*/  @P6 SYNCS.ARRIVE.TRANS64.RED.A1T0 RZ, [R61+URZ], RZ ;  /* 0x000000ff3dff69a7 */ /* 0x0007e200081004ff */
[----:B------:R-:W-:Y:S01]  /*7b00*/  BSSY B1, `(.L_x_117) ;  /* 0x0000017000017945 */ /* 0x000fe20003800000 */
[----:B------:R-:W4:Y:S02]  /*7b10*/  @P6 SYNCS.PHASECHK.TRANS64.TRYWAIT P0, [R62+URZ+0x50], R63 ;  /* 0x0000503f3e0065a7 */ /* 0x000f2400080011ff */
[----:B----4-:R-:W-:Y:S01]  /*7b20*/  @P6 SEL R47, RZ, 0x1, !P0 ;  /* 0x00000001ff2f6807 */ /* 0x010fe20004000000 */
[----:B---3--:R-:W-:Y:S06]  /*7b30*/  @!P6 BRA `(.L_x_118) ;  /* 0x00000000004ce947 */ /* 0x008fec0003800000 */
        /* <DEDUP_REMOVED lines=9> */
[----:B------:R-:W-:Y:S04]  /*7bd0*/  SHF.L.U32 R5, R90, 0x1f, RZ ;  /* 0x0000001f5a057819 */ /* 0x000fe800000006ff */
[----:B------:R-:W3:Y:S02]  /*7be0*/  SYNCS.PHASECHK.TRANS64.TRYWAIT P0, [R62+URZ+0x50], R5 ;  /* 0x000050053e0075a7 */ /* 0x000ee400080011ff */
[----:B---3--:R-:W-:Y:S05]  /*7bf0*/  @!P0 BRA `(.L_x_121) ;  /* 0x00000024008c8947 */ /* 0x008fea0003800000 */
.L_x_120:
[----:B------:R-:W-:Y:S05]  /*7c00*/  BSYNC B0 ;  /* 0x0000000000007941 */ /* 0x000fea0003800000 */
.L_x_119:
[----:B------:R-:W-:Y:S02]  /*7c10*/  ISETP.NE.AND P0, PT, R60, RZ, PT ;  /* 0x000000ff3c00720c */ /* 0x000fe40003f05270 */
[----:B------:R-:W-:Y:S11]  /*7c20*/  IADD3 R46, PT, PT, R46, 0x1, RZ ;  /* 0x000000012e2e7810 */ /* 0x000ff60007ffe0ff */
[----:B------:R4:W1:Y:S04]  /*7c30*/  @P0 LDS.128 R48, [R4] ;  /* 0x0000000004300984 */ /* 0x0008680000000c00 */
[----:B------:R4:W1:Y:S04]  /*7c40*/  @P0 LDS.128 R56, [R3+0x10] ;  /* 0x0000100003380984 */ /* 0x0008680000000c00 */
[----:B------:R4:W1:Y:S04]  /*7c50*/  @P0 LDS.128 R64, [R2+0x20] ;  /* 0x0000200002400984 */ /* 0x0008680000000c00 */
[----:B------:R4:W1:Y:S02]  /*7c60*/  @P0 LDS.128 R72, [R0+0x30] ;  /* 0x0000300000480984 */ /* 0x0008640000000c00 */
.L_x_118:
[----:B------:R-:W-:Y:S05]  /*7c70*/  BSYNC B1 ;  /* 0x0000000000017941 */ /* 0x000fea0003800000 */
.L_x_117:
[----:B----4-:R-:W-:Y:S05]  /*7c80*/  VIADD R0, R39, 0x40 ;  /* 0x0000004027007836 */ /* 0x010fea0000000000 */
        /* <DEDUP_REMOVED lines=9> */
[----:B------:R-:W4:Y:S01]  /*7d20*/  LDCU.64 UR6, c[0x4][0x78] ;  /* 0x01000f00ff0677ac */ /* 0x000f220008000a00 */
[----:B------:R-:W1:Y:S01]  /*7d30*/  LDC.64 R2, c[0x4][R3] ;  /* 0x0100000003027b82 */ /* 0x000e620000000a00 */
[----:B------:R-:W5:Y:S01]  /*7d40*/  LDCU.64 UR4, c[0x4][0x10] ;  /* 0x01000200ff0477ac */ /* 0x000f620008000a00 */
[----:B---3--:R-:W-:Y:S01]  /*7d50*/  MOV R5, UR9 ;  /* 0x0000000900057c02 */ /* 0x008fe20008000f00 */
[----:B------:R-:W-:Y:S01]  /*7d60*/  IMAD.U32 R4, RZ, RZ, UR8 ;  /* 0x00000008ff047e24 */ /* 0x000fe2000f8e00ff */
[----:B----4-:R-:W-:Y:S01]  /*7d70*/  MOV R7, UR7 ;  /* 0x0000000700077c02 */ /* 0x010fe20008000f00 */
[----:B------:R-:W-:Y:S01]  /*7d80*/  IMAD.U32 R6, RZ, RZ, UR6 ;  /* 0x00000006ff067e24 */ /* 0x000fe2000f8e00ff */
[----:B-----5:R-:W-:Y:S01]  /*7d90*/  MOV R11, UR5 ;  /* 0x00000005000b7c02 */ /* 0x020fe20008000f00 */
[----:B------:R-:W-:Y:S02]  /*7da0*/  IMAD.U32 R10, RZ, RZ, UR4 ;  /* 0x00000004ff0a7e24 */ /* 0x000fe4000f8e00ff */
[----:B------:R-:W-:Y:S07]  /*7db0*/  LEPC R20, `(.L_x_122) ;  /* 0x000000001014794e */ /* 0x000fee0000000000 */
[----:B-12---:R-:W-:Y:S05]  /*7dc0*/  CALL.ABS.NOINC R2 ;  /* 0x0000000002007343 */ /* 0x006fea0003c00000 */
.L_x_122:
        /* <DEDUP_REMOVED lines=12> */
[----:B---3--:R-:W-:Y:S02]  /*7e90*/  LEA R62, R46, UR44, 0x3 ;  /* 0x0000002c2e3e7c11 */ /* 0x008fe4000f8e18ff */
[----:B------:R-:W1:Y:S02]  /*7ea0*/  LDTM.x32 R4, tmem[UR4+0x40] ;  /* 0x00004004000479ee */ /* 0x000e6400082c0000 */
        /* <DEDUP_REMOVED lines=133> */
.L_x_124:
[----:B------:R-:W-:Y:S05]  /*8700*/  BSYNC.RECONVERGENT B0 ;  /* 0x0000000000007941 */ /* 0x000fea0003800200 */
.L_x_123:
        /* <DEDUP_REMOVED lines=21> */
.L_x_128:
[----:B------:R-:W-:Y:S05]  /*8860*/  BSYNC B0 ;  /* 0x0000000000007941 */ /* 0x000fea0003800000 */
.L_x_127:
[----:B------:R-:W-:Y:S11]  /*8870*/  ISETP.NE.AND P0, PT, R60, RZ, PT ;  /* 0x000000ff3c00720c */ /* 0x000ff60003f05270 */
[----:B------:R-:W-:Y:S02]  /*8880*/  @!UPT UIADD3 URZ, UPT, UPT, URZ, URZ, URZ ;  /* 0x000000fffffff290 */ /* 0x000fe4000fffe0ff */
[----:B------:R4:W1:Y:S04]  /*8890*/  @P0 LDS.128 R48, [R3] ;  /* 0x0000000003300984 */ /* 0x0008680000000c00 */
[----:B------:R4:W1:Y:S04]  /*88a0*/  @P0 LDS.128 R56, [R2+0x10] ;  /* 0x0000100002380984 */ /* 0x0008680000000c00 */
[----:B------:R4:W1:Y:S04]  /*88b0*/  @P0 LDS.128 R64, [R0+0x20] ;  /* 0x0000200000400984 */ /* 0x0008680000000c00 */
[----:B------:R4:W1:Y:S02]  /*88c0*/  @P0 LDS.128 R72, [R46+0x30] ;  /* 0x000030002e480984 */ /* 0x0008640000000c00 */
.L_x_126:
[----:B------:R-:W-:Y:S05]  /*88d0*/  BSYNC B1 ;  /* 0x0000000000017941 */ /* 0x000fea0003800000 */
.L_x_125:
        /* <DEDUP_REMOVED lines=21> */
.L_x_130:
[----:B------:R-:W-:Y:S01]  /*8a30*/  ISETP.NE.AND P0, PT, R95, RZ, PT ;  /* 0x000000ff5f00720c */ /* 0x000fe20003f05270 */
[----:B------:R-:W-:Y:S05]  /*8a40*/  WARPSYNC.ALL ;  /* 0x0000000000007948 */ /* 0x000fea0003800000 */
[----:B------:R-:W-:Y:S01]  /*8a50*/  R2UR UR4, R39 ;  /* 0x00000000270472ca */ /* 0x000fe200000e0000 */
[--C-:B-1----:R-:W-:Y:S01]  /*8a60*/  HADD2.F32 R40, -RZ, R48.reuse.H0_H0 ;  /* 0x20000030ff287230 */ /* 0x102fe20000004100 */
[----:B------:R-:W-:Y:S01]  /*8a70*/  R2UR UR5, R99 ;  /* 0x00000000630572ca */ /* 0x000fe200000e0000 */
[----:B------:R-:W-:Y:S01]  /*8a80*/  HADD2.F32 R42, -RZ, R48.H1_H1 ;  /* 0x30000030ff2a7230 */ /* 0x000fe20000004100 */
[----:B------:R-:W-:Y:S01]  /*8a90*/  BSSY.RECONVERGENT B0, `(.L_x_131) ;  /* 0x000008a000007945 */ /* 0x000fe20003800200 */
[--C-:B------:R-:W-:Y:S02]  /*8aa0*/  HADD2.F32 R43, -RZ, R49.reuse.H0_H0 ;  /* 0x20000031ff2b7230 */ /* 0x100fe40000004100 */
[----:B------:R-:W-:Y:S02]  /*8ab0*/  HADD2.F32 R44, -RZ, R49.H1_H1 ;  /* 0x30000031ff2c7230 */ /* 0x000fe40000004100 */
[--C-:B------:R-:W-:Y:S02]  /*8ac0*/  HADD2.F32 R45, -RZ, R50.reuse.H0_H0 ;  /* 0x20000032ff2d7230 */ /* 0x100fe40000004100 */
[----:B------:R-:W-:Y:S02]  /*8ad0*/  HADD2.F32 R46, -RZ, R50.H1_H1 ;  /* 0x30000032ff2e7230 */ /* 0x000fe40000004100 */
[----:B---3--:R-:W1:Y:S01]  /*8ae0*/  LDTM.x32 R4, tmem[UR4+0x60] ;  /* 0x00006004000479ee */ /* 0x008e6200082c0000 */
[----:B------:R-:W-:Y:S01]  /*8af0*/  NOP ;  /* 0x0000000000007918 */ /* 0x000fe20000000000 */
[----:B------:R-:W-:Y:S01]  /*8b00*/  UIADD3 UR4, UPT, UPT, UR5, 0xe0, URZ ;  /* 0x000000e005047890 */ /* 0x000fe2000fffe0ff */
[--C-:B------:R-:W-:Y:S02]  /*8b10*/  HADD2.F32 R47, -RZ, R51.reuse.H0_H0 ;  /* 0x20000033ff2f7230 */ /* 0x100fe40000004100 */
[----:B------:R-:W-:Y:S01]  /*8b20*/  HADD2.F32 R49, -RZ, R51.H1_H1 ;  /* 0x30000033ff317230 */ /* 0x000fe20000004100 */
[----:B------:R-:W-:Y:S01]  /*8b30*/  UPRMT UR4, UR47, 0x654, UR4 ;  /* 0x000006542f047896 */ /* 0x000fe20008000004 */
[--C-:B------:R-:W-:Y:S02]  /*8b40*/  HADD2.F32 R48, -RZ, R56.reuse.H0_H0 ;  /* 0x20000038ff307230 */ /* 0x100fe40000004100 */
[----:B------:R-:W-:Y:S02]  /*8b50*/  HADD2.F32 R51, -RZ, R56.H1_H1 ;  /* 0x30000038ff337230 */ /* 0x000fe40000004100 */
[--C-:B------:R-:W-:Y:S02]  /*8b60*/  HADD2.F32 R50, -RZ, R57.reuse.H0_H0 ;  /* 0x20000039ff327230 */ /* 0x100fe40000004100 */
[----:B------:R-:W-:Y:S02]  /*8b70*/  HADD2.F32 R52, -RZ, R57.H1_H1 ;  /* 0x30000039ff347230 */ /* 0x000fe40000004100 */
[----:B-1----:R-:W-:Y:S01]  /*8b80*/  SYNCS.ARRIVE.TRANS64.RED.A1T0 RZ, [UR4], RZ ;  /* 0x000000ffffff79a7 */ /* 0x002fe20008100404 */
[--C-:B------:R-:W-:Y:S02]  /*8b90*/  HADD2.F32 R53, -RZ, R58.reuse.H0_H0 ;  /* 0x2000003aff357230 */ /* 0x100fe40000004100 */
[----:B------:R-:W-:Y:S02]  /*8ba0*/  HADD2.F32 R54, -RZ, R58.H1_H1 ;  /* 0x3000003aff367230 */ /* 0x000fe40000004100 */
[--C-:B------:R-:W-:Y:S02]  /*8bb0*/  HADD2.F32 R55, -RZ, R59.reuse.H0_H0 ;  /* 0x2000003bff377230 */ /* 0x100fe40000004100 */
[----:B------:R-:W-:Y:S02]  /*8bc0*/  HADD2.F32 R56, -RZ, R59.H1_H1 ;  /* 0x3000003bff387230 */ /* 0x000fe40000004100 */
[C---:B------:R-:W-:Y:S01]  /*8bd0*/  FMUL R4, R38.reuse, R4 ;  /* 0x0000000426047220 */ /* 0x040fe20000400000 */
[C---:B------:R-:W-:Y:S01]  /*8be0*/  FMUL R5, R38.reuse, R5 ;  /* 0x0000000526057220 */ /* 0x040fe20000400000 */
[C---:B------:R-:W-:Y:S01]  /*8bf0*/  FMUL R6, R38.reuse, R6 ;  /* 0x0000000626067220 */ /* 0x040fe20000400000 */
[C---:B------:R-:W-:Y:S01]  /*8c00*/  FMUL R7, R38.reuse, R7 ;  /* 0x0000000726077220 */ /* 0x040fe20000400000 */
[C---:B------:R-:W-:Y:S01]  /*8c10*/  FFMA R4, R41.reuse, R40, R4 ;  /* 0x0000002829047223 */ /* 0x040fe20000000004 */
[C---:B------:R-:W-:Y:S01]  /*8c20*/  FFMA R5, R41.reuse, R42, R5 ;  /* 0x0000002a29057223 */ /* 0x040fe20000000005 */
[C---:B------:R-:W-:Y:S01]  /*8c30*/  FFMA R6, R41.reuse, R43, R6 ;  /* 0x0000002b29067223 */ /* 0x040fe20000000006 */
[----:B------:R-:W-:Y:S01]  /*8c40*/  FFMA R7, R41, R44, R7 ;  /* 0x0000002c29077223 */ /* 0x000fe20000000007 */
[C---:B------:R-:W-:Y:S01]  /*8c50*/  FMUL R8, R38.reuse, R8 ;  /* 0x0000000826087220 */ /* 0x040fe20000400000 */
[C---:B------:R-:W-:Y:S01]  /*8c60*/  FMUL R9, R38.reuse, R9 ;  /* 0x0000000926097220 */ /* 0x040fe20000400000 */
[----:B------:R-:W-:Y:S01]  /*8c70*/  F2FP.F16.F32.PACK_AB R100, R5, R4 ;  /* 0x000000040564723e */ /* 0x000fe200000000ff */
[C---:B------:R-:W-:Y:S01]  /*8c80*/  FMUL R0, R38.reuse, R10 ;  /* 0x0000000a26007220 */ /* 0x040fe20000400000 */
[----:B------:R-:W-:Y:S01]  /*8c90*/  F2FP.F16.F32.PACK_AB R101, R7, R6 ;  /* 0x000000060765723e */ /* 0x000fe200000000ff */
[C---:B------:R-:W-:Y:S01]  /*8ca0*/  FFMA R8, R41.reuse, R45, R8 ;  /* 0x0000002d29087223 */ /* 0x040fe20000000008 */
[C---:B------:R-:W-:Y:S01]  /*8cb0*/  FFMA R9, R41.reuse, R46, R9 ;  /* 0x0000002e29097223 */ /* 0x040fe20000000009 */
[----:B------:R-:W-:Y:S01]  /*8cc0*/  FFMA R0, R41, R47, R0 ;  /* 0x0000002f29007223 */ /* 0x000fe20000000000 */
[C---:B------:R-:W-:Y:S01]  /*8cd0*/  FMUL R2, R38.reuse, R11 ;  /* 0x0000000b26027220 */ /* 0x040fe20000400000 */
[C---:B------:R-:W-:Y:S01]  /*8ce0*/  FMUL R3, R38.reuse, R12 ;  /* 0x0000000c26037220 */ /* 0x040fe20000400000 */
[C---:B------:R-:W-:Y:S01]  /*8cf0*/  FMUL R10, R38.reuse, R13 ;  /* 0x0000000d260a7220 */ /* 0x040fe20000400000 */
[----:B------:R-:W-:Y:S01]  /*8d00*/  F2FP.F16.F32.PACK_AB R102, R9, R8 ;  /* 0x000000080966723e */ /* 0x000fe200000000ff */
[C---:B------:R-:W-:Y:S01]  /*8d10*/  FFMA R2, R41.reuse, R49, R2 ;  /* 0x0000003129027223 */ /* 0x040fe20000000002 */
[C---:B------:R-:W-:Y:S01]  /*8d20*/  FFMA R3, R41.reuse, R48, R3 ;  /* 0x0000003029037223 */ /* 0x040fe20000000003 */
[C---:B------:R-:W-:Y:S01]  /*8d30*/  FFMA R10, R41.reuse, R51, R10 ;  /* 0x00000033290a7223 */ /* 0x040fe2000000000a */
[C---:B------:R-:W-:Y:S01]  /*8d40*/  FMUL R11, R38.reuse, R14 ;  /* 0x0000000e260b7220 */ /* 0x040fe20000400000 */
[C---:B------:R-:W-:Y:S01]  /*8d50*/  FMUL R15, R38.reuse, R15 ;  /* 0x0000000f260f7220 */ /* 0x040fe20000400000 */
[C---:B------:R-:W-:Y:S01]  /*8d60*/  FMUL R12, R38.reuse, R16 ;  /* 0x00000010260c7220 */ /* 0x040fe20000400000 */
[C---:B------:R-:W-:Y:S01]  /*8d70*/  FMUL R13, R38.reuse, R17 ;  /* 0x00000011260d7220 */ /* 0x040fe20000400000 */
[C---:B------:R-:W-:Y:S01]  /*8d80*/  FFMA R11, R41.reuse, R50, R11 ;  /* 0x00000032290b7223 */ /* 0x040fe2000000000b */
[C---:B------:R-:W-:Y:S01]  /*8d90*/  FMUL R14, R38.reuse, R18 ;  /* 0x00000012260e7220 */ /* 0x040fe20000400000 */
[C---:B------:R-:W-:Y:S01]  /*8da0*/  FFMA R15, R41.reuse, R52, R15 ;  /* 0x00000034290f7223 */ /* 0x040fe2000000000f */
[--C-:B------:R-:W-:Y:S02]  /*8db0*/  HADD2.F32 R57, -RZ, R64.reuse.H0_H0 ;  /* 0x20000040ff397230 */ /* 0x100fe40000004100 */
[----:B------:R-:W-:Y:S01]  /*8dc0*/  FMUL R19, R38, R19 ;  /* 0x0000001326137220 */ /* 0x000fe20000400000 */
[----:B------:R-:W-:Y:S01]  /*8dd0*/  F2FP.F16.F32.PACK_AB R103, R2, R0 ;  /* 0x000000000267723e */ /* 0x000fe200000000ff */
[C---:B------:R-:W-:Y:S01]  /*8de0*/  FFMA R12, R41.reuse, R53, R12 ;  /* 0x00000035290c7223 */ /* 0x040fe2000000000c */
[----:B------:R-:W-:Y:S02]  /*8df0*/  HADD2.F32 R58, -RZ, R64.H1_H1 ;  /* 0x30000040ff3a7230 */ /* 0x000fe40000004100 */
[C---:B------:R-:W-:Y:S01]  /*8e00*/  FMUL R16, R38.reuse, R20 ;  /* 0x0000001426107220 */ /* 0x040fe20000400000 */
[C---:B------:R-:W-:Y:S01]  /*8e10*/  FFMA R13, R41.reuse, R54, R13 ;  /* 0x00000036290d7223 */ /* 0x040fe2000000000d */
[----:B------:R1:W-:Y:S01]  /*8e20*/  STS.128 [R93+0x6000], R100 ;  /* 0x006000645d007388 */ /* 0x0003e20000000c00 */
[--C-:B------:R-:W-:Y:S02]  /*8e30*/  HADD2.F32 R59, -RZ, R65.reuse.H0_H0 ;  /* 0x20000041ff3b7230 */ /* 0x100fe40000004100 */
[C---:B------:R-:W-:Y:S01]  /*8e40*/  FMUL R17, R38.reuse, R21 ;  /* 0x0000001526117220 */ /* 0x040fe20000400000 */
[C---:B------:R-:W-:Y:S01]  /*8e50*/  FFMA R14, R41.reuse, R55, R14 ;  /* 0x00000037290e7223 */ /* 0x040fe2000000000e */
[----:B------:R-:W-:Y:S02]  /*8e60*/  HADD2.F32 R60, -RZ, R65.H1_H1 ;  /* 0x30000041ff3c7230 */ /* 0x000fe40000004100 */
[C---:B------:R-:W-:Y:S01]  /*8e70*/  FMUL R18, R38.reuse, R22 ;  /* 0x0000001626127220 */ /* 0x040fe20000400000 */
[C---:B------:R-:W-:Y:S01]  /*8e80*/  FFMA R19, R41.reuse, R56, R19 ;  /* 0x0000003829137223 */ /* 0x040fe20000000013 */
        /* <DEDUP_REMOVED lines=13> */
[----:B------:R-:W-:Y:S01]  /*8f60*/  FMUL R27, R38, R27 ;  /* 0x0000001b261b7220 */ /* 0x000fe20000400000 */
[----:B------:R-:W-:Y:S01]  /*8f70*/  F2FP.F16.F32.PACK_AB R104, R10, R3 ;  /* 0x000000030a68723e */ /* 0x000fe200000000ff */
[----:B------:R-:W-:Y:S01]  /*8f80*/  FFMA R20, R41, R61, R20 ;  /* 0x0000003d29147223 */ /* 0x000fe20000000014 */
[----:B------:R-:W-:Y:S01]  /*8f90*/  F2FP.F16.F32.PACK_AB R105, R15, R11 ;  /* 0x0000000b0f69723e */ /* 0x000fe200000000ff */
[----:B------:R-:W-:Y:S01]  /*8fa0*/  HADD2.F32 R66, -RZ, R72.H1_H1 ;  /* 0x30000048ff427230 */ /* 0x000fe20000004100 */
[----:B------:R-:W-:Y:S01]  /*8fb0*/  F2FP.F16.F32.PACK_AB R106, R13, R12 ;  /* 0x0000000c0d6a723e */ /* 0x000fe200000000ff */
[C---:B------:R-:W-:Y:S01]  /*8fc0*/  FMUL R24, R38.reuse, R28 ;  /* 0x0000001c26187220 */ /* 0x040fe20000400000 */
[----:B------:R-:W-:Y:S01]  /*8fd0*/  F2FP.F16.F32.PACK_AB R107, R19, R14 ;  /* 0x0000000e136b723e */ /* 0x000fe200000000ff */
[C---:B------:R-:W-:Y:S01]  /*8fe0*/  FFMA R21, R41.reuse, R62, R21 ;  /* 0x0000003e29157223 */ /* 0x040fe20000000015 */
[--C-:B------:R-:W-:Y:S02]  /*8ff0*/  HADD2.F32 R67, -RZ, R73.reuse.H0_H0 ;  /* 0x20000049ff437230 */ /* 0x100fe40000004100 */
[C---:B------:R-:W-:Y:S01]  /*9000*/  FMUL R25, R38.reuse, R29 ;  /* 0x0000001d26197220 */ /* 0x040fe20000400000 */
[C---:B------:R-:W-:Y:S01]  /*9010*/  FFMA R22, R41.reuse, R63, R22 ;  /* 0x0000003f29167223 */ /* 0x040fe20000000016 */
[----:B------:R1:W-:Y:S01]  /*9020*/  STS.128 [R92+0x6010], R104 ;  /* 0x006010685c007388 */ /* 0x0003e20000000c00 */
        /* <DEDUP_REMOVED lines=48> */
.L_x_132:
[----:B------:R-:W-:Y:S05]  /*9330*/  BSYNC.RECONVERGENT B0 ;  /* 0x0000000000007941 */ /* 0x000fea0003800200 */
.L_x_131:
[----:B------:R-:W-:Y:S01]  /*9340*/  BAR.SYNC.DEFER_BLOCKING 0x1, 0x80 ;  /* 0x0042000000007b1d */ /* 0x000fe20000010000 */
[----:B------:R-:W-:Y:S01]  /*9350*/  UISETP.NE.AND UP0, UPT, UR52, -0x4, UPT ;  /* 0xfffffffc3400788c */ /* 0x000fe2000bf05270 */
[----:B------:R-:W-:Y:S08]  /*9360*/  IADD3 R0, PT, PT, R36, 0x1, RZ ;  /* 0x0000000124007810 */ /* 0x000ff00007ffe0ff */
[----:B------:R-:W-:Y:S05]  /*9370*/  BRA.U !UP0, `(.L_x_133) ;  /* 0x0000000108287547 */ /* 0x000fea000b800000 */
[----:B------:R-:W-:Y:S01]  /*9380*/  ISETP.NE.AND P0, PT, R98, RZ, PT ;  /* 0x000000ff6200720c */ /* 0x000fe20003f05270 */
[----:B------:R-:W-:Y:S01]  /*9390*/  IMAD.U32 R3, RZ, RZ, UR46 ;  /* 0x0000002eff037e24 */ /* 0x000fe2000f8e00ff */
[----:B------:R-:W-:Y:S01]  /*93a0*/  UIADD3 UR4, UPT, UPT, UR46, 0x1, URZ ;  /* 0x000000012e047890 */ /* 0x000fe2000fffe0ff */
[----:B------:R-:W-:Y:S03]  /*93b0*/  IMAD.U32 R2, RZ, RZ, UR47 ;  /* 0x0000002fff027e24 */ /* 0x000fe6000f8e00ff */
[----:B------:R-:W-:Y:S04]  /*93c0*/  UISETP.NE.AND UP0, UPT, UR4, 0x4, UPT ;  /* 0x000000040400788c */ /* 0x000fe8000bf05270 */
[----:B------:R-:W-:Y:S03]  /*93d0*/  USEL UR46, UR4, URZ, UP0 ;  /* 0x000000ff042e7287 */ /* 0x000fe60008000000 */
[----:B------:R-:W-:Y:S05]  /*93e0*/  @P0 LEA R3, R3, UR44, 0x3 ;  /* 0x0000002c03030c11 */ /* 0x000fea000f8e18ff */
[----:B------:R-:W-:Y:S05]  /*93f0*/  @P0 VIADD R3, R3, 0x70 ;  /* 0x0000007003030836 */ /* 0x000fea0000000000 */
[----:B------:R-:W-:Y:S04]  /*9400*/  @P0 PRMT R2, R2, 0x654, R3 ;  /* 0x0000065402020816 */ /* 0x000fe80000000003 */
[----:B------:R3:W-:Y:S03]  /*9410*/  @P0 SYNCS.ARRIVE.TRANS64.RED.A1T0 RZ, [R2+URZ], RZ ;  /* 0x000000ff02ff09a7 */ /* 0x0007e600081004ff */
.L_x_133:
[----:B------:R-:W-:Y:S01]  /*9420*/  R2UR UR4, R82 ;  /* 0x00000000520472ca */ /* 0x000fe200000e0000 */
[----:B------:R-:W-:Y:S01]  /*9430*/  UISETP.NE.AND UP0, UPT, UR62, URZ, UPT ;  /* 0x000000ff3e00728c */ /* 0x000fe2000bf05270 */
[----:B------:R-:W-:Y:S01]  /*9440*/  ISETP.NE.AND P0, PT, R86, 0x2, PT ;  /* 0x000000025600780c */ /* 0x000fe20003f05270 */
[----:B------:R-:W-:Y:S01]  /*9450*/  UIADD3 UR20, UPT, UPT, UR37, UR63, URZ ;  /* 0x0000003f25147290 */ /* 0x000fe2000fffe0ff */
[----:B------:R-:W-:Y:S01]  /*9460*/  ISETP.NE.AND P1, PT, R0, 0x4, PT ;  /* 0x000000040000780c */ /* 0x000fe20003f25270 */
[----:B------:R-:W-:Y:S01]  /*9470*/  UIADD3 UR52, UPT, UPT, UR52, 0x4, URZ ;  /* 0x0000000434347890 */ /* 0x000fe2000fffe0ff */
[----:B------:R-:W-:Y:S01]  /*9480*/  SEL R3, RZ, 0x1, P0 ;  /* 0x00000001ff037807 */ /* 0x000fe20000000000 */
[----:B------:R-:W-:Y:S01]  /*9490*/  UMOV UR36, UR61 ;  /* 0x0000003d00247c82 */ /* 0x000fe20008000000 */
[----:B---3--:R-:W-:Y:S02]  /*94a0*/  SEL R2, RZ, 0x1, P1 ;  /* 0x00000001ff027807 */ /* 0x008fe40000800000 */
[----:B------:R-:W-:Y:S02]  /*94b0*/  LOP3.LUT R88, R88, R3, RZ, 0x3c, !PT ;  /* 0x0000000358587212 */ /* 0x000fe400078e3cff */
[----:B------:R-:W-:Y:S01]  /*94c0*/  LOP3.LUT R89, R89, R2, RZ, 0x3c, !PT ;  /* 0x0000000259597212 */ /* 0x000fe200078e3cff */
[----:B------:R-:W-:Y:S01]  /*94d0*/  UIADD3 UR16, UPT, UPT, UR38, UR4, URZ ;  /* 0x0000000426107290 */ /* 0x000fe2000fffe0ff */
[----:B------:R-:W-:Y:S02]  /*94e0*/  SEL R86, R86, RZ, P0 ;  /* 0x000000ff56567207 */ /* 0x000fe40000000000 */
[----:B------:R-:W-:Y:S01]  /*94f0*/  SEL R36, R0, RZ, P1 ;  /* 0x000000ff00247207 */ /* 0x000fe20000800000 */
[----:B------:R-:W-:Y:S08]  /*9500*/  BRA.U UP0, `(.L_x_134) ;  /* 0xffffffbd00dc7547 */ /* 0x000ff0000b83ffff */
[----:B------:R-:W-:-:S13]  /*9510*/  R2UR UR4, R83 ;  /* 0x00000000530472ca */ /* 0x000fda00000e0000 */
[----:B------:R-:W-:-:S09]  /*9520*/  UISETP.NE.AND UP0, UPT, UR4, URZ, UPT ;  /* 0x000000ff0400728c */ /* 0x000fd2000bf05270 */
[----:B------:R-:W-:Y:S05]  /*9530*/  BRA.U !UP0, `(.L_x_135) ;  /* 0x0000000108487547 */ /* 0x000fea000b800000 */
[----:B------:R-:W3:Y:S02]  /*9540*/  LDCU.64 UR4, c[0x0][0x890] ;  /* 0x00011200ff0477ac */ /* 0x000ee40008000a00 */
[----:B---3--:R-:W-:-:S04]  /*9550*/  UISETP.NE.U32.AND UP0, UPT, UR4, URZ, UPT ;  /* 0x000000ff0400728c */ /* 0x008fc8000bf05070 */
[----:B------:R-:W-:-:S09]  /*9560*/  UISETP.NE.AND.EX UP0, UPT, UR5, URZ, UPT, UP0 ;  /* 0x000000ff0500728c */ /* 0x000fd2000bf05300 */
[----:B------:R-:W-:Y:S05]  /*9570*/  BRA.U UP0, `(.L_x_136) ;  /* 0x00000001000c7547 */ /* 0x000fea000b800000 */
[----:B------:R-:W-:-:S13]  /*9580*/  FSETP.NEU.AND P0, PT, R41, RZ, PT ;  /* 0x000000ff2900720b */ /* 0x000fda0003f0d000 */
[----:B------:R-:W-:Y:S05]  /*9590*/  @!P0 EXIT ;  /* 0x000000000000894d */ /* 0x000fea0003800000 */
[----:B------:R-:W-:Y:S05]  /*95a0*/  BRA `(.L_x_135) ;  /* 0x00000000002c7947 */ /* 0x000fea0003800000 */
.L_x_136:
[----:B------:R-:W-:Y:S01]  /*95b0*/  ISETP.NE.AND P0, PT, R85, RZ, PT ;  /* 0x000000ff5500720c */ /* 0x000fe20003f05270 */
[----:B------:R-:W-:-:S12]  /*95c0*/  BSSY.RECONVERGENT B0, `(.L_x_135) ;  /* 0x0000009000007945 */ /* 0x000fd80003800200 */
[----:B------:R-:W-:Y:S05]  /*95d0*/  @P0 BRA `(.L_x_137) ;  /* 0x0000000000140947 */ /* 0x000fea0003800000 */
[----:B------:R-:W3:Y:S02]  /*95e0*/  LDCU.64 UR4, c[0x0][0x888] ;  /* 0x00011100ff0477ac */ /* 0x000ee40008000a00 */
[----:B---3--:R-:W-:-:S04]  /*95f0*/  ISETP.NE.U32.AND P0, PT, RZ, UR4, PT ;  /* 0x00000004ff007c0c */ /* 0x008fc8000bf05070 */
[----:B------:R-:W-:-:S13]  /*9600*/  ISETP.NE.AND.EX P0, PT, RZ, UR5, PT, P0 ;  /* 0x00000005ff007c0c */ /* 0x000fda000bf05300 */
[----:B------:R-:W-:Y:S05]  /*9610*/  @!P0 EXIT ;  /* 0x000000000000894d */ /* 0x000fea0003800000 */
[----:B------:R-:W-:Y:S05]  /*9620*/  BRA `(.L_x_138) ;  /* 0x0000000000087947 */ /* 0x000fea0003800000 */
.L_x_137:
[----:B------:R-:W-:-:S13]  /*9630*/  FSETP.NEU.AND P0, PT, R41, RZ, PT ;  /* 0x000000ff2900720b */ /* 0x000fda0003f0d000 */
[----:B------:R-:W-:Y:S05]  /*9640*/  @!P0 EXIT ;  /* 0x000000000000894d */ /* 0x000fea0003800000 */
.L_x_138:
[----:B------:R-:W-:Y:S05]  /*9650*/  BSYNC.RECONVERGENT B0 ;  /* 0x0000000000007941 */ /* 0x000fea0003800200 */
.L_x_135:
[----:B------:R-:W-:Y:S01]  /*9660*/  ULEA UR4, UR46, UR44, 0x3 ;  /* 0x0000002c2e047291 */ /* 0x000fe2000f8e18ff */
[----:B------:R-:W-:-:S04]  /*9670*/  DEPBAR.LE SB0, 0x0 ;  /* 0x000080000000791a */ /* 0x000fc80000000000 */
[----:B------:R-:W-:-:S04]  /*9680*/  UIADD3 UR4, UPT, UPT, UR4, 0x70, URZ ;  /* 0x0000007004047890 */ /* 0x000fc8000fffe0ff */
[----:B------:R-:W-:-:S09]  /*9690*/  UPRMT UR4, UR47, 0x654, UR4 ;  /* 0x000006542f047896 */ /* 0x000fd20008000004 */
[----:B------:R-:W-:Y:S01]  /*96a0*/  SYNCS.ARRIVE.TRANS64.RED.A1T0 RZ, [UR4], RZ ;  /* 0x000000ffffff79a7 */ /* 0x000fe20008100404 */
[----:B------:R-:W-:Y:S05]  /*96b0*/  EXIT ;  /* 0x000000000000794d */ /* 0x000fea0003800000 */
.L_x_24:
[----:B--2---:R2:W3:Y:S02]  /*96c0*/  SYNCS.PHASECHK.TRANS64.TRYWAIT P0, [R3+URZ+0x110], R2 ;  /* 0x00011002030075a7 */ /* 0x0044e400080011ff */
[----:B---3--:R-:W-:Y:S05]  /*96d0*/  @!P0 NANOSLEEP.SYNCS 0x989680 ;  /* 0x009896800000895d */ /* 0x008fea0003900000 */
[----:B------:R-:W3:Y:S02]  /*96e0*/  @!P0 SYNCS.PHASECHK.TRANS64 P0, [R3+URZ+0x110], R2 ;  /* 0x00011002030085a7 */ /* 0x000ee400080010ff */
[----:B---3--:R-:W-:Y:S05]  /*96f0*/  @!P0 BRA `(.L_x_24) ;  /* 0xfffffffc00f08947 */ /* 0x008fea000383ffff */
[----:B------:R-:W-:Y:S05]  /*9700*/  BRA `(.L_x_139) ;  /* 0xffffff8000c47947 */ /* 0x000fea000383ffff */
.L_x_27:
[----:B-1----:R-:W-:-:S07]  /*9710*/  MOV R0, UR33 ;  /* 0x0000002100007c02 */ /* 0x002fce0008000f00 */
.L_x_140:
[----:B-1----:R1:W2:Y:S02]  /*9720*/  SYNCS.PHASECHK.TRANS64.TRYWAIT P0, [R0+URZ+0x28], R3 ;  /* 0x00002803000075a7 */ /* 0x0022a400080011ff */
[----:B--2---:R-:W-:Y:S05]  /*9730*/  @!P0 NANOSLEEP.SYNCS 0x989680 ;  /* 0x009896800000895d */ /* 0x004fea0003900000 */
[----:B------:R-:W2:Y:S02]  /*9740*/  @!P0 SYNCS.PHASECHK.TRANS64 P0, [R0+URZ+0x28], R3 ;  /* 0x00002803000085a7 */ /* 0x000ea400080010ff */
[----:B--2---:R-:W-:Y:S05]  /*9750*/  @!P0 BRA `(.L_x_140) ;  /* 0xfffffffc00f08947 */ /* 0x004fea000383ffff */
[----:B------:R-:W-:Y:S05]  /*9760*/  BRA `(.L_x_26) ;  /* 0xffffff8400107947 */ /* 0x000fea000383ffff */
.L_x_34:
[----:B-1----:R-:W-:-:S07]  /*9770*/  MOV R0, UR25 ;  /* 0x0000001900007c02 */ /* 0x002fce0008000f00 */
.L_x_141:
[----:B-1----:R1:W2:Y:S02]  /*9780*/  SYNCS.PHASECHK.TRANS64.TRYWAIT P0, [R0+URZ+0x28], R3 ;  /* 0x00002803000075a7 */ /* 0x0022a400080011ff */
[----:B--2---:R-:W-:Y:S05]  /*9790*/  @!P0 NANOSLEEP.SYNCS 0x989680 ;  /* 0x009896800000895d */ /* 0x004fea0003900000 */
[----:B------:R-:W2:Y:S02]  /*97a0*/  @!P0 SYNCS.PHASECHK.TRANS64 P0, [R0+URZ+0x28], R3 ;  /* 0x00002803000085a7 */ /* 0x000ea400080010ff */
[----:B--2---:R-:W-:Y:S05]  /*97b0*/  @!P0 BRA `(.L_x_141) ;  /* 0xfffffffc00f08947 */ /* 0x004fea000383ffff */
[----:B------:R-:W-:Y:S05]  /*97c0*/  BRA `(.L_x_33) ;  /* 0xffffff8400e87947 */ /* 0x000fea000383ffff */
.L_x_39:
[----:B-1----:R1:W2:Y:S02]  /*97d0*/  SYNCS.PHASECHK.TRANS64.TRYWAIT P0, [R3+URZ+0xa0], R0 ;  /* 0x0000a000030075a7 */ /* 0x0022a400080011ff */
[----:B--2---:R-:W-:Y:S05]  /*97e0*/  @!P0 NANOSLEEP.SYNCS 0x989680 ;  /* 0x009896800000895d */ /* 0x004fea0003900000 */
[----:B------:R-:W2:Y:S02]  /*97f0*/  @!P0 SYNCS.PHASECHK.TRANS64 P0, [R3+URZ+0xa0], R0 ;  /* 0x0000a000030085a7 */ /* 0x000ea400080010ff */
[----:B--2---:R-:W-:Y:S05]  /*9800*/  @!P0 BRA `(.L_x_39) ;  /* 0xfffffffc00f08947 */ /* 0x004fea000383ffff */
[----:B------:R-:W-:Y:S05]  /*9810*/  BRA `(.L_x_142) ;  /* 0xffffff8800a47947 */ /* 0x000fea000383ffff */
.L_x_43:
[----:B-1----:R-:W-:-:S07]  /*9820*/  MOV R0, UR4 ;  /* 0x0000000400007c02 */ /* 0x002fce0008000f00 */
.L_x_143:
[----:B-1----:R1:W2:Y:S02]  /*9830*/  SYNCS.PHASECHK.TRANS64.TRYWAIT P0, [R0+URZ], R3 ;  /* 0x00000003000075a7 */ /* 0x0022a400080011ff */
[----:B--2---:R-:W-:Y:S05]  /*9840*/  @!P0 NANOSLEEP.SYNCS 0x989680 ;  /* 0x009896800000895d */ /* 0x004fea0003900000 */
[----:B------:R-:W2:Y:S02]  /*9850*/  @!P0 SYNCS.PHASECHK.TRANS64 P0, [R0+URZ], R3 ;  /* 0x00000003000085a7 */ /* 0x000ea400080010ff */
[----:B--2---:R-:W-:Y:S05]  /*9860*/  @!P0 BRA `(.L_x_143) ;  /* 0xfffffffc00f08947 */ /* 0x004fea000383ffff */
[----:B------:R-:W-:Y:S05]  /*9870*/  BRA `(.L_x_144) ;  /* 0xffffff90004c7947 */ /* 0x000fea000383ffff */
.L_x_44:
[----:B------:R-:W-:-:S07]  /*9880*/  MOV R0, UR5 ;  /* 0x0000000500007c02 */ /* 0x000fce0008000f00 */
.L_x_145:
[----:B-1----:R1:W2:Y:S02]  /*9890*/  SYNCS.PHASECHK.TRANS64.TRYWAIT P0, [R0+URZ], R3 ;  /* 0x00000003000075a7 */ /* 0x0022a400080011ff */
[----:B--2---:R-:W-:Y:S05]  /*98a0*/  @!P0 NANOSLEEP.SYNCS 0x989680 ;  /* 0x009896800000895d */ /* 0x004fea0003900000 */
[----:B------:R-:W2:Y:S02]  /*98b0*/  @!P0 SYNCS.PHASECHK.TRANS64 P0, [R0+URZ], R3 ;  /* 0x00000003000085a7 */ /* 0x000ea400080010ff */
[----:B--2---:R-:W-:Y:S05]  /*98c0*/  @!P0 BRA `(.L_x_145) ;  /* 0xfffffffc00f08947 */ /* 0x004fea000383ffff */
[----:B------:R-:W-:Y:S05]  /*98d0*/  BRA `(.L_x_146) ;  /* 0xffffff9000587947 */ /* 0x000fea000383ffff */
.L_x_45:
[----:B------:R-:W-:-:S07]  /*98e0*/  MOV R0, UR5 ;  /* 0x0000000500007c02 */ /* 0x000fce0008000f00 */
.L_x_147:
[----:B-1----:R1:W2:Y:S02]  /*98f0*/  SYNCS.PHASECHK.TRANS64.TRYWAIT P0, [R0+URZ], R3 ;  /* 0x00000003000075a7 */ /* 0x0022a400080011ff */
[----:B--2---:R-:W-:Y:S05]  /*9900*/  @!P0 NANOSLEEP.SYNCS 0x989680 ;  /* 0x009896800000895d */ /* 0x004fea0003900000 */
[----:B------:R-:W2:Y:S02]  /*9910*/  @!P0 SYNCS.PHASECHK.TRANS64 P0, [R0+URZ], R3 ;  /* 0x00000003000085a7 */ /* 0x000ea400080010ff */
[----:B--2---:R-:W-:Y:S05]  /*9920*/  @!P0 BRA `(.L_x_147) ;  /* 0xfffffffc00f08947 */ /* 0x004fea000383ffff */
[----:B------:R-:W-:Y:S05]  /*9930*/  BRA `(.L_x_148) ;  /* 0xffffff9000647947 */ /* 0x000fea000383ffff */
.L_x_46:
[----:B------:R-:W-:-:S07]  /*9940*/  MOV R0, UR5 ;  /* 0x0000000500007c02 */ /* 0x000fce0008000f00 */
.L_x_149:
[----:B-1----:R1:W2:Y:S02]  /*9950*/  SYNCS.PHASECHK.TRANS64.TRYWAIT P0, [R0+URZ], R3 ;  /* 0x00000003000075a7 */ /* 0x0022a400080011ff */
[----:B--2---:R-:W-:Y:S05]  /*9960*/  @!P0 NANOSLEEP.SYNCS 0x989680 ;  /* 0x009896800000895d */ /* 0x004fea0003900000 */
[----:B------:R-:W2:Y:S02]  /*9970*/  @!P0 SYNCS.PHASECHK.TRANS64 P0, [R0+URZ], R3 ;  /* 0x00000003000085a7 */ /* 0x000ea400080010ff */
[----:B--2---:R-:W-:Y:S05]  /*9980*/  @!P0 BRA `(.L_x_149) ;  /* 0xfffffffc00f08947 */ /* 0x004fea000383ffff */
[----:B------:R-:W-:Y:S05]  /*9990*/  BRA `(.L_x_150) ;  /* 0xffffff9000707947 */ /* 0x000fea000383ffff */
.L_x_49:
[----:B-1----:R1:W2:Y:S02]  /*99a0*/  SYNCS.PHASECHK.TRANS64.TRYWAIT P0, [R2+URZ+0x100], R5 ;  /* 0x00010005020075a7 */ /* 0x0022a400080011ff */
[----:B--2---:R-:W-:Y:S05]  /*99b0*/  @!P0 NANOSLEEP.SYNCS 0x989680 ;  /* 0x009896800000895d */ /* 0x004fea0003900000 */
[----:B------:R-:W2:Y:S02]  /*99c0*/  @!P0 SYNCS.PHASECHK.TRANS64 P0, [R2+URZ+0x100], R5 ;  /* 0x00010005020085a7 */ /* 0x000ea400080010ff */
[----:B--2---:R-:W-:Y:S05]  /*99d0*/  @!P0 BRA `(.L_x_49) ;  /* 0xfffffffc00f08947 */ /* 0x004fea000383ffff */
[----:B------:R-:W-:Y:S05]  /*99e0*/  BRA `(.L_x_151) ;  /* 0xffffff9000cc7947 */ /* 0x000fea000383ffff */
.L_x_50:
[----:B------:R-:W-:-:S07]  /*99f0*/  MOV R2, UR4 ;  /* 0x0000000400027c02 */ /* 0x000fce0008000f00 */
.L_x_152:
[----:B-1----:R1:W2:Y:S02]  /*9a00*/  SYNCS.PHASECHK.TRANS64.TRYWAIT P0, [R2+URZ+0xb0], R5 ;  /* 0x0000b005020075a7 */ /* 0x0022a400080011ff */
[----:B--2---:R-:W-:Y:S05]  /*9a10*/  @!P0 NANOSLEEP.SYNCS 0x989680 ;  /* 0x009896800000895d */ /* 0x004fea0003900000 */
[----:B------:R-:W2:Y:S02]  /*9a20*/  @!P0 SYNCS.PHASECHK.TRANS64 P0, [R2+URZ+0xb0], R5 ;  /* 0x0000b005020085a7 */ /* 0x000ea400080010ff */
[----:B--2---:R-:W-:Y:S05]  /*9a30*/  @!P0 BRA `(.L_x_152) ;  /* 0xfffffffc00f08947 */ /* 0x004fea000383ffff */
[----:B------:R-:W-:Y:S05]  /*9a40*/  BRA `(.L_x_153) ;  /* 0xffffff9000dc7947 */ /* 0x000fea000383ffff */
.L_x_51:
[----:B-1----:R1:W2:Y:S02]  /*9a50*/  SYNCS.PHASECHK.TRANS64.TRYWAIT P1, [R2+URZ+0xa0], R5 ;  /* 0x0000a005020075a7 */ /* 0x0022a400080211ff */
[----:B--2---:R-:W-:Y:S05]  /*9a60*/  @!P1 NANOSLEEP.SYNCS 0x989680 ;  /* 0x009896800000995d */ /* 0x004fea0003900000 */
[----:B------:R-:W2:Y:S02]  /*9a70*/  @!P1 SYNCS.PHASECHK.TRANS64 P1, [R2+URZ+0xa0], R5 ;  /* 0x0000a005020095a7 */ /* 0x000ea400080210ff */
[----:B--2---:R-:W-:Y:S05]  /*9a80*/  @!P1 BRA `(.L_x_51) ;  /* 0xfffffffc00f09947 */ /* 0x004fea000383ffff */
[----:B------:R-:W-:Y:S05]  /*9a90*/  BRA `(.L_x_154) ;  /* 0xffffff94000c7947 */ /* 0x000fea000383ffff */
.L_x_54:
[----:B------:R-:W-:-:S07]  /*9aa0*/  MOV R0, UR4 ;  /* 0x0000000400007c02 */ /* 0x000fce0008000f00 */
.L_x_155:
[----:B-1----:R1:W2:Y:S02]  /*9ab0*/  SYNCS.PHASECHK.TRANS64.TRYWAIT P0, [R0+URZ+0xb0], R3 ;  /* 0x0000b003000075a7 */ /* 0x0022a400080011ff */
[----:B--2---:R-:W-:Y:S05]  /*9ac0*/  @!P0 NANOSLEEP.SYNCS 0x989680 ;  /* 0x009896800000895d */ /* 0x004fea0003900000 */
[----:B------:R-:W2:Y:S02]  /*9ad0*/  @!P0 SYNCS.PHASECHK.TRANS64 P0, [R0+URZ+0xb0], R3 ;  /* 0x0000b003000085a7 */ /* 0x000ea400080010ff */
[----:B--2---:R-:W-:Y:S05]  /*9ae0*/  @!P0 BRA `(.L_x_155) ;  /* 0xfffffffc00f08947 */ /* 0x004fea000383ffff */
[----:B------:R-:W-:Y:S05]  /*9af0*/  BRA `(.L_x_53) ;  /* 0xffffff9400607947 */ /* 0x000fea000383ffff */
.L_x_61:
[----:B-1----:R1:W2:Y:S02]  /*9b00*/  SYNCS.PHASECHK.TRANS64.TRYWAIT P1, [R0+URZ+0xa0], R5 ;  /* 0x0000a005000075a7 */ /* 0x0022a400080211ff */
[----:B--2---:R-:W-:Y:S05]  /*9b10*/  @!P1 NANOSLEEP.SYNCS 0x989680 ;  /* 0x009896800000995d */ /* 0x004fea0003900000 */
[----:B------:R-:W2:Y:S02]  /*9b20*/  @!P1 SYNCS.PHASECHK.TRANS64 P1, [R0+URZ+0xa0], R5 ;  /* 0x0000a005000095a7 */ /* 0x000ea400080210ff */
[----:B--2---:R-:W-:Y:S05]  /*9b30*/  @!P1 BRA `(.L_x_61) ;  /* 0xfffffffc00f09947 */ /* 0x004fea000383ffff */
[----:B------:R-:W-:Y:S05]  /*9b40*/  BRA `(.L_x_156) ;  /* 0xffffff9800d47947 */ /* 0x000fea000383ffff */
.L_x_62:
[----:B------:R-:W-:-:S07]  /*9b50*/  MOV R3, UR30 ;  /* 0x0000001e00037c02 */ /* 0x000fce0008000f00 */
.L_x_157:
[----:B-1----:R1:W2:Y:S02]  /*9b60*/  SYNCS.PHASECHK.TRANS64.TRYWAIT P0, [R3+URZ+0xe0], R0 ;  /* 0x0000e000030075a7 */ /* 0x0022a400080011ff */
[----:B--2---:R-:W-:Y:S05]  /*9b70*/  @!P0 NANOSLEEP.SYNCS 0x989680 ;  /* 0x009896800000895d */ /* 0x004fea0003900000 */
[----:B------:R-:W2:Y:S02]  /*9b80*/  @!P0 SYNCS.PHASECHK.TRANS64 P0, [R3+URZ+0xe0], R0 ;  /* 0x0000e000030085a7 */ /* 0x000ea400080010ff */
[----:B--2---:R-:W-:Y:S05]  /*9b90*/  @!P0 BRA `(.L_x_157) ;  /* 0xfffffffc00f08947 */ /* 0x004fea000383ffff */
[----:B------:R-:W-:Y:S05]  /*9ba0*/  BRA `(.L_x_158) ;  /* 0xffffff9c000c7947 */ /* 0x000fea000383ffff */
.L_x_65:
[----:B------:R-:W-:Y:S07]  /*9bb0*/  MOV R0, UR5 ;  /* 0x0000000500007c02 */ /* 0x000fee0008000f00 */
.L_x_159:
[----:B-1----:R1:W2:Y:S02]  /*9bc0*/  SYNCS.PHASECHK.TRANS64.TRYWAIT P0, [R0+URZ], R3 ;  /* 0x00000003000075a7 */ /* 0x0022a400080011ff */
[----:B--2---:R-:W-:Y:S05]  /*9bd0*/  @!P0 NANOSLEEP.SYNCS 0x989680 ;  /* 0x009896800000895d */ /* 0x004fea0003900000 */
[----:B------:R-:W2:Y:S02]  /*9be0*/  @!P0 SYNCS.PHASECHK.TRANS64 P0, [R0+URZ], R3 ;  /* 0x00000003000085a7 */ /* 0x000ea400080010ff */
[----:B--2---:R-:W-:Y:S05]  /*9bf0*/  @!P0 BRA `(.L_x_159) ;  /* 0xfffffffc00f08947 */ /* 0x004fea000383ffff */
[----:B------:R-:W-:Y:S05]  /*9c00*/  BRA `(.L_x_64) ;  /* 0xffffff9c00287947 */ /* 0x000fea000383ffff */
.L_x_68:
[----:B------:R-:W-:-:S07]  /*9c10*/  MOV R0, UR4 ;  /* 0x0000000400007c02 */ /* 0x000fce0008000f00 */
.L_x_160:
[----:B--2---:R2:W4:Y:S02]  /*9c20*/  SYNCS.PHASECHK.TRANS64.TRYWAIT P0, [R0+URZ], R3 ;  /* 0x00000003000075a7 */ /* 0x00452400080011ff */
[----:B----4-:R-:W-:Y:S05]  /*9c30*/  @!P0 NANOSLEEP.SYNCS 0x989680 ;  /* 0x009896800000895d */ /* 0x010fea0003900000 */
[----:B------:R-:W4:Y:S02]  /*9c40*/  @!P0 SYNCS.PHASECHK.TRANS64 P0, [R0+URZ], R3 ;  /* 0x00000003000085a7 */ /* 0x000f2400080010ff */
[----:B----4-:R-:W-:Y:S05]  /*9c50*/  @!P0 BRA `(.L_x_160) ;  /* 0xfffffffc00f08947 */ /* 0x010fea000383ffff */
[----:B------:R-:W-:Y:S05]  /*9c60*/  BRA `(.L_x_161) ;  /* 0xffffffa000047947 */ /* 0x000fea000383ffff */
.L_x_69:
[----:B------:R-:W-:-:S07]  /*9c70*/  MOV R0, UR5 ;  /* 0x0000000500007c02 */ /* 0x000fce0008000f00 */
.L_x_162:
[----:B-1----:R1:W2:Y:S02]  /*9c80*/  SYNCS.PHASECHK.TRANS64.TRYWAIT P0, [R0+URZ], R3 ;  /* 0x00000003000075a7 */ /* 0x0022a400080011ff */
[----:B--2---:R-:W-:Y:S05]  /*9c90*/  @!P0 NANOSLEEP.SYNCS 0x989680 ;  /* 0x009896800000895d */ /* 0x004fea0003900000 */
[----:B------:R-:W2:Y:S02]  /*9ca0*/  @!P0 SYNCS.PHASECHK.TRANS64 P0, [R0+URZ], R3 ;  /* 0x00000003000085a7 */ /* 0x000ea400080010ff */
[----:B--2---:R-:W-:Y:S05]  /*9cb0*/  @!P0 BRA `(.L_x_162) ;  /* 0xfffffffc00f08947 */ /* 0x004fea000383ffff */
[----:B------:R-:W-:Y:S05]  /*9cc0*/  BRA `(.L_x_163) ;  /* 0xffffffa000107947 */ /* 0x000fea000383ffff */
.L_x_70:
[----:B------:R-:W-:-:S07]  /*9cd0*/  MOV R0, UR5 ;  /* 0x0000000500007c02 */ /* 0x000fce0008000f00 */
.L_x_164:
[----:B-1----:R1:W2:Y:S02]  /*9ce0*/  SYNCS.PHASECHK.TRANS64.TRYWAIT P0, [R0+URZ], R3 ;  /* 0x00000003000075a7 */ /* 0x0022a400080011ff */
[----:B--2---:R-:W-:Y:S05]  /*9cf0*/  @!P0 NANOSLEEP.SYNCS 0x989680 ;  /* 0x009896800000895d */ /* 0x004fea0003900000 */
[----:B------:R-:W2:Y:S02]  /*9d00*/  @!P0 SYNCS.PHASECHK.TRANS64 P0, [R0+URZ], R3 ;  /* 0x00000003000085a7 */ /* 0x000ea400080010ff */
[----:B--2---:R-:W-:Y:S05]  /*9d10*/  @!P0 BRA `(.L_x_164) ;  /* 0xfffffffc00f08947 */ /* 0x004fea000383ffff */
[----:B------:R-:W-:Y:S05]  /*9d20*/  BRA `(.L_x_165) ;  /* 0xffffffa0001c7947 */ /* 0x000fea000383ffff */
.L_x_71:
[----:B------:R-:W-:-:S07]  /*9d30*/  MOV R0, UR4 ;  /* 0x0000000400007c02 */ /* 0x000fce0008000f00 */
.L_x_166:
[----:B-1----:R1:W2:Y:S02]  /*9d40*/  SYNCS.PHASECHK.TRANS64.TRYWAIT P0, [R0+URZ], R3 ;  /* 0x00000003000075a7 */ /* 0x0022a400080011ff */
[----:B--2---:R-:W-:Y:S05]  /*9d50*/  @!P0 NANOSLEEP.SYNCS 0x989680 ;  /* 0x009896800000895d */ /* 0x004fea0003900000 */
[----:B------:R-:W2:Y:S02]  /*9d60*/  @!P0 SYNCS.PHASECHK.TRANS64 P0, [R0+URZ], R3 ;  /* 0x00000003000085a7 */ /* 0x000ea400080010ff */
[----:B--2---:R-:W-:Y:S05]  /*9d70*/  @!P0 BRA `(.L_x_166) ;  /* 0xfffffffc00f08947 */ /* 0x004fea000383ffff */
[----:B------:R-:W-:Y:S05]  /*9d80*/  BRA `(.L_x_167) ;  /* 0xffffffa000287947 */ /* 0x000fea000383ffff */
.L_x_76:
[----:B--2---:R2:W3:Y:S02]  /*9d90*/  SYNCS.PHASECHK.TRANS64.TRYWAIT P0, [R12+URZ+0xa0], R9 ;  /* 0x0000a0090c0075a7 */ /* 0x0044e400080011ff */
[----:B---3--:R-:W-:Y:S05]  /*9da0*/  @!P0 NANOSLEEP.SYNCS 0x989680 ;  /* 0x009896800000895d */ /* 0x008fea0003900000 */
[----:B------:R-:W3:Y:S02]  /*9db0*/  @!P0 SYNCS.PHASECHK.TRANS64 P0, [R12+URZ+0xa0], R9 ;  /* 0x0000a0090c0085a7 */ /* 0x000ee400080010ff */
[----:B---3--:R-:W-:Y:S05]  /*9dc0*/  @!P0 BRA `(.L_x_76) ;  /* 0xfffffffc00f08947 */ /* 0x008fea000383ffff */
[----:B------:R-:W-:Y:S05]  /*9dd0*/  BRA `(.L_x_168) ;  /* 0xffffffa400487947 */ /* 0x000fea000383ffff */
.L_x_79:
[----:B------:R-:W-:Y:S07]  /*9de0*/  MOV R0, UR21 ;  /* 0x0000001500007c02 */ /* 0x000fee0008000f00 */
.L_x_169:
[----:B--2---:R2:W3:Y:S02]  /*9df0*/  SYNCS.PHASECHK.TRANS64.TRYWAIT P2, [R0+URZ+0x98], R11 ;  /* 0x0000980b000075a7 */ /* 0x0044e400080411ff */
[----:B---3--:R-:W-:Y:S05]  /*9e00*/  @!P2 NANOSLEEP.SYNCS 0x989680 ;  /* 0x009896800000a95d */ /* 0x008fea0003900000 */
[----:B------:R-:W3:Y:S02]  /*9e10*/  @!P2 SYNCS.PHASECHK.TRANS64 P2, [R0+URZ+0x98], R11 ;  /* 0x0000980b0000a5a7 */ /* 0x000ee400080410ff */
[----:B---3--:R-:W-:Y:S05]  /*9e20*/  @!P2 BRA `(.L_x_169) ;  /* 0xfffffffc00f0a947 */ /* 0x008fea000383ffff */
[----:B------:R-:W-:Y:S05]  /*9e30*/  BRA `(.L_x_78) ;  /* 0xffffffa800b07947 */ /* 0x000fea000383ffff */
.L_x_82:
[----:B--2---:R-:W-:Y:S07]  /*9e40*/  MOV R0, UR21 ;  /* 0x0000001500007c02 */ /* 0x004fee0008000f00 */
.L_x_170:
[----:B--2---:R2:W3:Y:S02]  /*9e50*/  SYNCS.PHASECHK.TRANS64.TRYWAIT P0, [R0+URZ+0x70], R9 ;  /* 0x00007009000075a7 */ /* 0x0044e400080011ff */
[----:B---3--:R-:W-:Y:S05]  /*9e60*/  @!P0 NANOSLEEP.SYNCS 0x989680 ;  /* 0x009896800000895d */ /* 0x008fea0003900000 */
[----:B------:R-:W3:Y:S02]  /*9e70*/  @!P0 SYNCS.PHASECHK.TRANS64 P0, [R0+URZ+0x70], R9 ;  /* 0x00007009000085a7 */ /* 0x000ee400080010ff */
[----:B---3--:R-:W-:Y:S05]  /*9e80*/  @!P0 BRA `(.L_x_170) ;  /* 0xfffffffc00f08947 */ /* 0x008fea000383ffff */
[----:B------:R-:W-:Y:S05]  /*9e90*/  BRA `(.L_x_171) ;  /* 0xffffffac000c7947 */ /* 0x000fea000383ffff */
.L_x_83:
[----:B------:R-:W-:Y:S07]  /*9ea0*/  MOV R0, UR21 ;  /* 0x0000001500007c02 */ /* 0x000fee0008000f00 */
.L_x_172:
[----:B--2---:R2:W3:Y:S02]  /*9eb0*/  SYNCS.PHASECHK.TRANS64.TRYWAIT P0, [R0+URZ+0x78], R9 ;  /* 0x00007809000075a7 */ /* 0x0044e400080011ff */
[----:B---3--:R-:W-:Y:S05]  /*9ec0*/  @!P0 NANOSLEEP.SYNCS 0x989680 ;  /* 0x009896800000895d */ /* 0x008fea0003900000 */
[----:B------:R-:W3:Y:S02]  /*9ed0*/  @!P0 SYNCS.PHASECHK.TRANS64 P0, [R0+URZ+0x78], R9 ;  /* 0x00007809000085a7 */ /* 0x000ee400080010ff */
[----:B---3--:R-:W-:Y:S05]  /*9ee0*/  @!P0 BRA `(.L_x_172) ;  /* 0xfffffffc00f08947 */ /* 0x008fea000383ffff */
[----:B------:R-:W-:Y:S05]  /*9ef0*/  BRA `(.L_x_173) ;  /* 0xffffffac00487947 */ /* 0x000fea000383ffff */
.L_x_84:
[----:B------:R-:W-:Y:S07]  /*9f00*/  MOV R0, UR21 ;  /* 0x0000001500007c02 */ /* 0x000fee0008000f00 */
.L_x_174:
[----:B--2---:R2:W3:Y:S02]  /*9f10*/  SYNCS.PHASECHK.TRANS64.TRYWAIT P0, [R0+URZ+0x80], R9 ;  /* 0x00008009000075a7 */ /* 0x0044e400080011ff */
[----:B---3--:R-:W-:Y:S05]  /*9f20*/  @!P0 NANOSLEEP.SYNCS 0x989680 ;  /* 0x009896800000895d */ /* 0x008fea0003900000 */
[----:B------:R-:W3:Y:S02]  /*9f30*/  @!P0 SYNCS.PHASECHK.TRANS64 P0, [R0+URZ+0x80], R9 ;  /* 0x00008009000085a7 */ /* 0x000ee400080010ff */
[----:B---3--:R-:W-:Y:S05]  /*9f40*/  @!P0 BRA `(.L_x_174) ;  /* 0xfffffffc00f08947 */ /* 0x008fea000383ffff */
[----:B------:R-:W-:Y:S05]  /*9f50*/  BRA `(.L_x_175) ;  /* 0xffffffac00907947 */ /* 0x000fea000383ffff */
.L_x_85:
[----:B------:R-:W-:Y:S07]  /*9f60*/  MOV R0, UR21 ;  /* 0x0000001500007c02 */ /* 0x000fee0008000f00 */
.L_x_176:
[----:B--2---:R2:W3:Y:S02]  /*9f70*/  SYNCS.PHASECHK.TRANS64.TRYWAIT P0, [R0+URZ+0x88], R9 ;  /* 0x00008809000075a7 */ /* 0x0044e400080011ff */
[----:B---3--:R-:W-:Y:S05]  /*9f80*/  @!P0 NANOSLEEP.SYNCS 0x989680 ;  /* 0x009896800000895d */ /* 0x008fea0003900000 */
[----:B------:R-:W3:Y:S02]  /*9f90*/  @!P0 SYNCS.PHASECHK.TRANS64 P0, [R0+URZ+0x88], R9 ;  /* 0x00008809000085a7 */ /* 0x000ee400080010ff */
[----:B---3--:R-:W-:Y:S05]  /*9fa0*/  @!P0 BRA `(.L_x_176) ;  /* 0xfffffffc00f08947 */ /* 0x008fea000383ffff */
[----:B------:R-:W-:Y:S05]  /*9fb0*/  BRA `(.L_x_177) ;  /* 0xffffffac00d47947 */ /* 0x000fea000383ffff */
.L_x_87:
[----:B------:R-:W-:-:S07]  /*9fc0*/  MOV R0, UR21 ;  /* 0x0000001500007c02 */ /* 0x000fce0008000f00 */
.L_x_178:
[----:B---3--:R3:W4:Y:S02]  /*9fd0*/  SYNCS.PHASECHK.TRANS64.TRYWAIT P0, [R0+URZ+0x70], R3 ;  /* 0x00007003000075a7 */ /* 0x00872400080011ff */
[----:B----4-:R-:W-:Y:S05]  /*9fe0*/  @!P0 NANOSLEEP.SYNCS 0x989680 ;  /* 0x009896800000895d */ /* 0x010fea0003900000 */
[----:B------:R-:W4:Y:S02]  /*9ff0*/  @!P0 SYNCS.PHASECHK.TRANS64 P0, [R0+URZ+0x70], R3 ;  /* 0x00007003000085a7 */ /* 0x000f2400080010ff */
[----:B----4-:R-:W-:Y:S05]  /*a000*/  @!P0 BRA `(.L_x_178) ;  /* 0xfffffffc00f08947 */ /* 0x010fea000383ffff */
[----:B------:R-:W-:Y:S05]  /*a010*/  BRA `(.L_x_179) ;  /* 0xffffffb000487947 */ /* 0x000fea000383ffff */
.L_x_88:
[----:B---3--:R-:W-:-:S07]  /*a020*/  MOV R0, UR21 ;  /* 0x0000001500007c02 */ /* 0x008fce0008000f00 */
.L_x_180:
[----:B---3--:R3:W4:Y:S02]  /*a030*/  SYNCS.PHASECHK.TRANS64.TRYWAIT P0, [R0+URZ+0x78], R3 ;  /* 0x00007803000075a7 */ /* 0x00872400080011ff */
[----:B----4-:R-:W-:Y:S05]  /*a040*/  @!P0 NANOSLEEP.SYNCS 0x989680 ;  /* 0x009896800000895d */ /* 0x010fea0003900000 */
[----:B------:R-:W4:Y:S02]  /*a050*/  @!P0 SYNCS.PHASECHK.TRANS64 P0, [R0+URZ+0x78], R3 ;  /* 0x00007803000085a7 */ /* 0x000f2400080010ff */
[----:B----4-:R-:W-:Y:S05]  /*a060*/  @!P0 BRA `(.L_x_180) ;  /* 0xfffffffc00f08947 */ /* 0x010fea000383ffff */
[----:B------:R-:W-:Y:S05]  /*a070*/  BRA `(.L_x_181) ;  /* 0xffffffb000387947 */ /* 0x000fea000383ffff */
.L_x_89:
[----:B---3--:R-:W-:-:S07]  /*a080*/  MOV R0, UR21 ;  /* 0x0000001500007c02 */ /* 0x008fce0008000f00 */
.L_x_182:
[----:B---3--:R3:W4:Y:S02]  /*a090*/  SYNCS.PHASECHK.TRANS64.TRYWAIT P0, [R0+URZ+0x80], R3 ;  /* 0x00008003000075a7 */ /* 0x00872400080011ff */
[----:B----4-:R-:W-:Y:S05]  /*a0a0*/  @!P0 NANOSLEEP.SYNCS 0x989680 ;  /* 0x009896800000895d */ /* 0x010fea0003900000 */
[----:B------:R-:W4:Y:S02]  /*a0b0*/  @!P0 SYNCS.PHASECHK.TRANS64 P0, [R0+URZ+0x80], R3 ;  /* 0x00008003000085a7 */ /* 0x000f2400080010ff */
[----:B----4-:R-:W-:Y:S05]  /*a0c0*/  @!P0 BRA `(.L_x_182) ;  /* 0xfffffffc00f08947 */ /* 0x010fea000383ffff */
[----:B------:R-:W-:Y:S05]  /*a0d0*/  BRA `(.L_x_183) ;  /* 0xffffffb000287947 */ /* 0x000fea000383ffff */
.L_x_91:
[----:B-1----:R1:W2:Y:S02]  /*a0e0*/  SYNCS.PHASECHK.TRANS64.TRYWAIT P0, [R3+URZ+0xa0], R0 ;  /* 0x0000a000030075a7 */ /* 0x0022a400080011ff */
[----:B--2---:R-:W-:Y:S05]  /*a0f0*/  @!P0 NANOSLEEP.SYNCS 0x989680 ;  /* 0x009896800000895d */ /* 0x004fea0003900000 */
[----:B------:R-:W2:Y:S02]  /*a100*/  @!P0 SYNCS.PHASECHK.TRANS64 P0, [R3+URZ+0xa0], R0 ;  /* 0x0000a000030085a7 */ /* 0x000ea400080010ff */
[----:B--2---:R-:W-:Y:S05]  /*a110*/  @!P0 BRA `(.L_x_91) ;  /* 0xfffffffc00f08947 */ /* 0x004fea000383ffff */
[----:B------:R-:W-:Y:S05]  /*a120*/  BRA `(.L_x_184) ;  /* 0xffffffb000e87947 */ /* 0x000fea000383ffff */
.L_x_102:
[----:B-1----:R-:W-:Y:S04]  /*a130*/  MOV R2, UR44 ;  /* 0x0000002c00027c02 */ /* 0x002fe80008000f00 */
[----:B------:R1:W2:Y:S03]  /*a140*/  SYNCS.PHASECHK.TRANS64.TRYWAIT P1, [R2+URZ+0x50], R3 ;  /* 0x00005003020075a7 */ /* 0x0002a600080211ff */
[----:B--2---:R-:W-:Y:S05]  /*a150*/  @!P1 NANOSLEEP.SYNCS 0x989680 ;  /* 0x009896800000995d */ /* 0x004fea0003900000 */
[----:B------:R-:W2:Y:S02]  /*a160*/  @!P1 SYNCS.PHASECHK.TRANS64 P1, [R2+URZ+0x50], R3 ;  /* 0x00005003020095a7 */ /* 0x000ea400080210ff */
[----:B--2---:R-:W-:Y:S05]  /*a170*/  @!P1 BRA `(.L_x_102) ;  /* 0xfffffffc00ec9947 */ /* 0x004fea000383ffff */
[----:B------:R-:W-:Y:S05]  /*a180*/  BRA `(.L_x_101) ;  /* 0xffffffc000587947 */ /* 0x000fea000383ffff */
.L_x_104:
[----:B-1----:R1:W4:Y:S02]  /*a190*/  SYNCS.PHASECHK.TRANS64.TRYWAIT P0, [R99+URZ+0xc0], R0 ;  /* 0x0000c000630075a7 */ /* 0x00232400080011ff */
[----:B----4-:R-:W-:Y:S05]  /*a1a0*/  @!P0 NANOSLEEP.SYNCS 0x989680 ;  /* 0x009896800000895d */ /* 0x010fea0003900000 */
[----:B------:R-:W4:Y:S02]  /*a1b0*/  @!P0 SYNCS.PHASECHK.TRANS64 P0, [R99+URZ+0xc0], R0 ;  /* 0x0000c000630085a7 */ /* 0x000f2400080010ff */
[----:B----4-:R-:W-:Y:S05]  /*a1c0*/  @!P0 BRA `(.L_x_104) ;  /* 0xfffffffc00f08947 */ /* 0x010fea000383ffff */
[----:B------:R-:W-:Y:S05]  /*a1d0*/  BRA `(.L_x_103) ;  /* 0xffffffc000807947 */ /* 0x000fea000383ffff */
.L_x_113:
[----:B---3--:R3:W4:Y:S02]  /*a1e0*/  SYNCS.PHASECHK.TRANS64.TRYWAIT P0, [R3+URZ+0x50], R0 ;  /* 0x00005000030075a7 */ /* 0x00872400080011ff */
[----:B----4-:R-:W-:Y:S05]  /*a1f0*/  @!P0 NANOSLEEP.SYNCS 0x989680 ;  /* 0x009896800000895d */ /* 0x010fea0003900000 */
[----:B------:R-:W4:Y:S02]  /*a200*/  @!P0 SYNCS.PHASECHK.TRANS64 P0, [R3+URZ+0x50], R0 ;  /* 0x00005000030085a7 */ /* 0x000f2400080010ff */
[----:B----4-:R-:W-:Y:S05]  /*a210*/  @!P0 BRA `(.L_x_113) ;  /* 0xfffffffc00f08947 */ /* 0x010fea000383ffff */
[----:B------:R-:W-:Y:S05]  /*a220*/  BRA `(.L_x_112) ;  /* 0xffffffcc005c7947 */ /* 0x000fea000383ffff */
.L_x_121:
[----:B---3--:R3:W4:Y:S02]  /*a230*/  SYNCS.PHASECHK.TRANS64.TRYWAIT P0, [R62+URZ+0x50], R5 ;  /* 0x000050053e0075a7 */ /* 0x00872400080011ff */
[----:B----4-:R-:W-:Y:S05]  /*a240*/  @!P0 NANOSLEEP.SYNCS 0x989680 ;  /* 0x009896800000895d */ /* 0x010fea0003900000 */
[----:B------:R-:W4:Y:S02]  /*a250*/  @!P0 SYNCS.PHASECHK.TRANS64 P0, [R62+URZ+0x50], R5 ;  /* 0x000050053e0085a7 */ /* 0x000f2400080010ff */
[----:B----4-:R-:W-:Y:S05]  /*a260*/  @!P0 BRA `(.L_x_121) ;  /* 0xfffffffc00f08947 */ /* 0x010fea000383ffff */
[----:B------:R-:W-:Y:S05]  /*a270*/  BRA `(.L_x_120) ;  /* 0xffffffd800607947 */ /* 0x000fea000383ffff */
.L_x_129:
[----:B---3--:R3:W4:Y:S02]  /*a280*/  SYNCS.PHASECHK.TRANS64.TRYWAIT P0, [R62+URZ+0x50], R5 ;  /* 0x000050053e0075a7 */ /* 0x00872400080011ff */
[----:B----4-:R-:W-:Y:S05]  /*a290*/  @!P0 NANOSLEEP.SYNCS 0x989680 ;  /* 0x009896800000895d */ /* 0x010fea0003900000 */
[----:B------:R-:W4:Y:S02]  /*a2a0*/  @!P0 SYNCS.PHASECHK.TRANS64 P0, [R62+URZ+0x50], R5 ;  /* 0x000050053e0085a7 */ /* 0x000f2400080010ff */
[----:B----4-:R-:W-:Y:S05]  /*a2b0*/  @!P0 BRA `(.L_x_129) ;  /* 0xfffffffc00f08947 */ /* 0x010fea000383ffff */
[----:B------:R-:W-:Y:S05]  /*a2c0*/  BRA `(.L_x_128) ;  /* 0xffffffe400647947 */ /* 0x000fea000383ffff */
        .weak           $__internal_0_$__cuda_sm10x_tcgen05_guardrail_trap_col_being_dealloced_not_returned_by_alloc
        .type           $__internal_0_$__cuda_sm10x_tcgen05_guardrail_trap_col_being_dealloced_not_returned_by_alloc,@function
        .size           $__internal_0_$__cuda_sm10x_tcgen05_guardrail_trap_col_being_dealloced_not_returned_by_alloc,($__internal_1_$__cuda_sm10x_tcgen05_guardrail_trap_phase_invalid_during_alloc - $__internal_0_$__cuda_sm10x_tcgen05_guardrail_trap_col_being_dealloced_not_returned_by_alloc)
$__internal_0_$__cuda_sm10x_tcgen05_guardrail_trap_col_being_dealloced_not_returned_by_alloc:
[----:B------:R-:W-:Y:S05]  /*a2d0*/  BPT.TRAP 0x1 ;  /* 0x000000040000795c */ /* 0x000fea0000300000 */
[----:B------:R-:W-:-:S04]  /*a2e0*/  HFMA2 R3, -RZ, RZ, 0, 0 ;  /* 0x00000000ff037431 */ /* 0x000fc800000001ff */
[----:B------:R-:W-:Y:S05]  /*a2f0*/  RET.REL.NODEC R2 `(_ZN7cutlass13device_kernelINS_4gemm6kernel13GemmUniversalIN4cute5tupleIJiiiiEEENS1_10collective13CollectiveMmaINS1_35MainloopSm100TmaUmmaWarpSpecializedILi5ELi2ELi4ENS5_IJNS4_1CILi1EEENSA_ILi8EEESB_EEEEENS5_IJNSA_ILi128EEESF_NSA_ILi64EEEEEENS_6half_tENS5_IJlSB_lEEESI_NS5_IJSB_llEEENS4_8TiledMMAINS4_8MMA_AtomIJNS4_20SM100_MMA_F16BF16_SSISI_SI_fLi128ELi128ELNS4_4UMMA5MajorE0ELSP_1ELNSO_7ScaleInE0ELSQ_0EEEEEENS4_6LayoutINS5_IJSB_SB_SB_EEENS5_IJNSA_ILi0EEESV_SV_EEEEENS5_IJNS4_10UnderscoreESY_SY_EEEEENS4_23SM90_TMA_LOAD_MULTICASTENS4_14ComposedLayoutINS4_7SwizzleILi3ELi4ELi3EEENS4_18smem_ptr_flag_bitsILi16EEENST_INS5_IJSC_SG_EEENS5_IJSG_SB_EEEEEEEvNS4_8identityENS4_13SM90_TMA_LOADENS12_IS14_S16_NST_INS5_IJSG_SC_EEENS5_IJSB_SG_EEEEEEEvS1B_EENS_8epilogue10collective18CollectiveEpilogueINS1I_23Sm100TmaWarpSpecializedILi4ELi2ELi32ELb1ELb0EEEJSH_NS5_IJNST_ISF_SB_EENST_INSA_ILi32EEESB_EEEEESI_SJ_SI_SJ_NS1I_6fusion15FusionCallbacksIS1M_NS1R_17LinearCombinationISI_fSI_fLNS_15FloatRoundStyleE2EEESH_S1Q_JEEENS4_5SM1004TMEM4LOAD26SM100_TMEM_LOAD_32dp32b32xES1C_NS12_INS13_ILi2ELi4ELi3EEES16_NST_INS5_IJSC_S1O_EEENS5_IJS1O_SB_EEEEEEENS4_39AutoVectorizingCopyWithAssumedAlignmentILi128EEENS4_14SM90_TMA_STOREES25_S27_S27_EEEvvEEEEvNT_6ParamsE) ;  /* 0xffffff5c02407950 */ /* 0x000fea0003c3ffff */
        .weak           $__internal_1_$__cuda_sm10x_tcgen05_guardrail_trap_phase_invalid_during_alloc
        .type           $__internal_1_$__cuda_sm10x_tcgen05_guardrail_trap_phase_invalid_during_alloc,@function
        .size           $__internal_1_$__cuda_sm10x_tcgen05_guardrail_trap_phase_invalid_during_alloc,($__internal_2_$__cuda_sm10x_tcgen05_guardrail_trap_unallocated_columns_being_dealloced - $__internal_1_$__cuda_sm10x_tcgen05_guardrail_trap_phase_invalid_during_alloc)
$__internal_1_$__cuda_sm10x_tcgen05_guardrail_trap_phase_invalid_during_alloc:
[----:B------:R-:W-:Y:S05]  /*a300*/  BPT.TRAP 0x1 ;  /* 0x000000040000795c */ /* 0x000fea0000300000 */
[----:B------:R-:W-:-:S04]  /*a310*/  MOV R5, 0x0 ;  /* 0x0000000000057802 */ /* 0x000fc80000000f00 */
[----:B------:R-:W-:Y:S05]  /*a320*/  RET.REL.NODEC R4 `(_ZN7cutlass13device_kernelINS_4gemm6kernel13GemmUniversalIN4cute5tupleIJiiiiEEENS1_10collective13CollectiveMmaINS1_35MainloopSm100TmaUmmaWarpSpecializedILi5ELi2ELi4ENS5_IJNS4_1CILi1EEENSA_ILi8EEESB_EEEEENS5_IJNSA_ILi128EEESF_NSA_ILi64EEEEEENS_6half_tENS5_IJlSB_lEEESI_NS5_IJSB_llEEENS4_8TiledMMAINS4_8MMA_AtomIJNS4_20SM100_MMA_F16BF16_SSISI_SI_fLi128ELi128ELNS4_4UMMA5MajorE0ELSP_1ELNSO_7ScaleInE0ELSQ_0EEEEEENS4_6LayoutINS5_IJSB_SB_SB_EEENS5_IJNSA_ILi0EEESV_SV_EEEEENS5_IJNS4_10UnderscoreESY_SY_EEEEENS4_23SM90_TMA_LOAD_MULTICASTENS4_14ComposedLayoutINS4_7SwizzleILi3ELi4ELi3EEENS4_18smem_ptr_flag_bitsILi16EEENST_INS5_IJSC_SG_EEENS5_IJSG_SB_EEEEEEEvNS4_8identityENS4_13SM90_TMA_LOADENS12_IS14_S16_NST_INS5_IJSG_SC_EEENS5_IJSB_SG_EEEEEEEvS1B_EENS_8epilogue10collective18CollectiveEpilogueINS1I_23Sm100TmaWarpSpecializedILi4ELi2ELi32ELb1ELb0EEEJSH_NS5_IJNST_ISF_SB_EENST_INSA_ILi32EEESB_EEEEESI_SJ_SI_SJ_NS1I_6fusion15FusionCallbacksIS1M_NS1R_17LinearCombinationISI_fSI_fLNS_15FloatRoundStyleE2EEESH_S1Q_JEEENS4_5SM1004TMEM4LOAD26SM100_TMEM_LOAD_32dp32b32xES1C_NS12_INS13_ILi2ELi4ELi3EEES16_NST_INS5_IJSC_S1O_EEENS5_IJS1O_SB_EEEEEEENS4_39AutoVectorizingCopyWithAssumedAlignmentILi128EEENS4_14SM90_TMA_STOREES25_S27_S27_EEEvvEEEEvNT_6ParamsE) ;  /* 0xffffff5c04347950 */ /* 0x000fea0003c3ffff */
        .weak           $__internal_2_$__cuda_sm10x_tcgen05_guardrail_trap_unallocated_columns_being_dealloced
        .type           $__internal_2_$__cuda_sm10x_tcgen05_guardrail_trap_unallocated_columns_being_dealloced,@function
        .size           $__internal_2_$__cuda_sm10x_tcgen05_guardrail_trap_unallocated_columns_being_dealloced,(.L_x_186 - $__internal_2_$__cuda_sm10x_tcgen05_guardrail_trap_unallocated_columns_being_dealloced)
$__internal_2_$__cuda_sm10x_tcgen05_guardrail_trap_unallocated_columns_being_dealloced:
[----:B------:R-:W-:Y:S05]  /*a330*/  BPT.TRAP 0x1 ;  /* 0x000000040000795c */ /* 0x000fea0000300000 */
[----:B------:R-:W-:-:S04]  /*a340*/  HFMA2 R3, -RZ, RZ, 0, 0 ;  /* 0x00000000ff037431 */ /* 0x000fc800000001ff */
[----:B------:R-:W-:Y:S05]  /*a350*/  RET.REL.NODEC R2 `(_ZN7cutlass13device_kernelINS_4gemm6kernel13GemmUniversalIN4cute5tupleIJiiiiEEENS1_10collective13CollectiveMmaINS1_35MainloopSm100TmaUmmaWarpSpecializedILi5ELi2ELi4ENS5_IJNS4_1CILi1EEENSA_ILi8EEESB_EEEEENS5_IJNSA_ILi128EEESF_NSA_ILi64EEEEEENS_6half_tENS5_IJlSB_lEEESI_NS5_IJSB_llEEENS4_8TiledMMAINS4_8MMA_AtomIJNS4_20SM100_MMA_F16BF16_SSISI_SI_fLi128ELi128ELNS4_4UMMA5MajorE0ELSP_1ELNSO_7ScaleInE0ELSQ_0EEEEEENS4_6LayoutINS5_IJSB_SB_SB_EEENS5_IJNSA_ILi0EEESV_SV_EEEEENS5_IJNS4_10UnderscoreESY_SY_EEEEENS4_23SM90_TMA_LOAD_MULTICASTENS4_14ComposedLayoutINS4_7SwizzleILi3ELi4ELi3EEENS4_18smem_ptr_flag_bitsILi16EEENST_INS5_IJSC_SG_EEENS5_IJSG_SB_EEEEEEEvNS4_8identityENS4_13SM90_TMA_LOADENS12_IS14_S16_NST_INS5_IJSG_SC_EEENS5_IJSB_SG_EEEEEEEvS1B_EENS_8epilogue10collective18CollectiveEpilogueINS1I_23Sm100TmaWarpSpecializedILi4ELi2ELi32ELb1ELb0EEEJSH_NS5_IJNST_ISF_SB_EENST_INSA_ILi32EEESB_EEEEESI_SJ_SI_SJ_NS1I_6fusion15FusionCallbacksIS1M_NS1R_17LinearCombinationISI_fSI_fLNS_15FloatRoundStyleE2EEESH_S1Q_JEEENS4_5SM1004TMEM4LOAD26SM100_TMEM_LOAD_32dp32b32xES1C_NS12_INS13_ILi2ELi4ELi3EEES16_NST_INS5_IJSC_S1O_EEENS5_IJS1O_SB_EEEEEEENS4_39AutoVectorizingCopyWithAssumedAlignmentILi128EEENS4_14SM90_TMA_STOREES25_S27_S27_EEEvvEEEEvNT_6ParamsE) ;  /* 0xffffff5c02287950 */ /* 0x000fea0003c3ffff */
.L_x_185:
[----:B------:R-:W-:-:S00]  /*a360*/  BRA `(.L_x_185) ;  /* 0xfffffffc00fc7947 */ /* 0x000fc0000383ffff */
[----:B------:R-:W-:-:S00]  /*a370*/  NOP ;  /* 0x0000000000007918 */ /* 0x000fc00000000000 */
        /* <DEDUP_REMOVED lines=8> */
.L_x_186:


//--------------------- .nv.global.init           --------------------------
	.section	.nv.global.init,"aw",@progbits
.nv.global.init:
	.type		$str$27,@object
	.size		$str$27,($str$28 - $str$27)
$str$27:
        /*0000*/ 	.byte	0x28, 0x61, 0x64, 0x64, 0x72, 0x65, 0x73, 0x73, 0x20, 0x26, 0x20, 0x6d, 0x61, 0x73, 0x6b, 0x29
        /*0010*/ 	.byte	0x20, 0x3d, 0x3d, 0x20, 0x30, 0x00
	.type		$str$28,@object
	.size		$str$28,($str$26 - $str$28)
$str$28:
        /*0016*/ 	.byte	0x2f, 0x74, 0x6d, 0x70, 0x2f, 0x63, 0x75, 0x74, 0x6c, 0x61, 0x73, 0x73, 0x5f, 0x73, 0x77, 0x65
        /*0026*/ 	.byte	0x65, 0x70, 0x5f, 0x73, 0x72, 0x63, 0x2f, 0x69, 0x6e, 0x63, 0x6c, 0x75, 0x64, 0x65, 0x2f, 0x63
        /*0036*/ 	.byte	0x75, 0x74, 0x65, 0x2f, 0x70, 0x6f, 0x69, 0x6e, 0x74, 0x65, 0x72, 0x5f, 0x66, 0x6c, 0x61, 0x67
        /*0046*/ 	.byte	0x67, 0x65, 0x64, 0x2e, 0x68, 0x70, 0x70, 0x00
	.type		$str$26,@object
	.size		$str$26,($str$25 - $str$26)
$str$26:
        /*004e*/ 	.byte	0x2f, 0x74, 0x6d, 0x70, 0x2f, 0x63, 0x75, 0x74, 0x6c, 0x61, 0x73, 0x73, 0x5f, 0x73, 0x77, 0x65
        /*005e*/ 	.byte	0x65, 0x70, 0x5f, 0x73, 0x72, 0x63, 0x2f, 0x69, 0x6e, 0x63, 0x6c, 0x75, 0x64, 0x65, 0x2f, 0x63
        /*006e*/ 	.byte	0x75, 0x74, 0x65, 0x2f, 0x61, 0x74, 0x6f, 0x6d, 0x2f, 0x63, 0x6f, 0x70, 0x79, 0x5f, 0x74, 0x72
        /*007e*/ 	.byte	0x61, 0x69, 0x74, 0x73, 0x5f, 0x73, 0x6d, 0x31, 0x30, 0x30, 0x2e, 0x68, 0x70, 0x70, 0x00
	.type		$str$25,@object
	.size		$str$25,(__unnamed_1 - $str$25)
$str$25:
        /*008d*/ 	.byte	0x28, 0x28, 0x75, 0x69, 0x6e, 0x74, 0x33, 0x32, 0x5f, 0x74, 0x28, 0x74, 0x68, 0x72, 0x65, 0x61
        /*009d*/ 	.byte	0x64, 0x49, 0x64, 0x78, 0x2e, 0x78, 0x29, 0x20, 0x2f, 0x20, 0x33, 0x32, 0x29, 0x20, 0x25, 0x20
        /*00ad*/ 	.byte	0x34, 0x29, 0x20, 0x3d, 0x3d, 0x20, 0x28, 0x28, 0x28, 0x74, 0x6d, 0x65, 0x6d, 0x5f, 0x61, 0x64
        /*00bd*/ 	.byte	0x64, 0x72, 0x20, 0x3e, 0x3e, 0x20, 0x31, 0x36, 0x29, 0x20, 0x2f, 0x20, 0x33, 0x32, 0x29, 0x20
        /*00cd*/ 	.byte	0x25, 0x20, 0x34, 0x29, 0x00
	.type		__unnamed_1,@object
	.size		__unnamed_1,(__unnamed_2 - __unnamed_1)
__unnamed_1:
        /*00d2*/ 	.byte	0x61, 0x75, 0x74, 0x6f, 0x20, 0x63, 0x75, 0x74, 0x65, 0x3a, 0x3a, 0x61, 0x73, 0x5f, 0x70, 0x6f
        /* <DEDUP_REMOVED lines=24> */
        /*0262*/ 	.byte	0x3e, 0x3e, 0x3e, 0x3e, 0x5d, 0x00
	.type		__unnamed_2,@object
	.size		__unnamed_2,(.L_2 - __unnamed_2)
__unnamed_2:
        /* <DEDUP_REMOVED lines=42> */
        /*0508*/ 	.byte	0x3e, 0x3e, 0x5d, 0x00
.L_2:


//--------------------- .nv.shared._ZN7cutlass13device_kernelINS_4gemm6kernel13GemmUniversalIN4cute5tupleIJiiiiEEENS1_10collective13CollectiveMmaINS1_35MainloopSm100TmaUmmaWarpSpecializedILi5ELi2ELi4ENS5_IJNS4_1CILi1EEENSA_ILi8EEESB_EEEEENS5_IJNSA_ILi128EEESF_NSA_ILi64EEEEEENS_6half_tENS5_IJlSB_lEEESI_NS5_IJSB_llEEENS4_8TiledMMAINS4_8MMA_AtomIJNS4_20SM100_MMA_F16BF16_SSISI_SI_fLi128ELi128ELNS4_4UMMA5MajorE0ELSP_1ELNSO_7ScaleInE0ELSQ_0EEEEEENS4_6LayoutINS5_IJSB_SB_SB_EEENS5_IJNSA_ILi0EEESV_SV_EEEEENS5_IJNS4_10UnderscoreESY_SY_EEEEENS4_23SM90_TMA_LOAD_MULTICASTENS4_14ComposedLayoutINS4_7SwizzleILi3ELi4ELi3EEENS4_18smem_ptr_flag_bitsILi16EEENST_INS5_IJSC_SG_EEENS5_IJSG_SB_EEEEEEEvNS4_8identityENS4_13SM90_TMA_LOADENS12_IS14_S16_NST_INS5_IJSG_SC_EEENS5_IJSB_SG_EEEEEEEvS1B_EENS_8epilogue10collective18CollectiveEpilogueINS1I_23Sm100TmaWarpSpecializedILi4ELi2ELi32ELb1ELb0EEEJSH_NS5_IJNST_ISF_SB_EENST_INSA_ILi32EEESB_EEEEESI_SJ_SI_SJ_NS1I_6fusion15FusionCallbacksIS1M_NS1R_17LinearCombinationISI_fSI_fLNS_15FloatRoundStyleE2EEESH_S1Q_JEEENS4_5SM1004TMEM4LOAD26SM100_TMEM_LOAD_32dp32b32xES1C_NS12_INS13_ILi2ELi4ELi3EEES16_NST_INS5_IJSC_S1O_EEENS5_IJS1O_SB_EEEEEEENS4_39AutoVectorizingCopyWithAssumedAlignmentILi128EEENS4_14SM90_TMA_STOREES25_S27_S27_EEEvvEEEEvNT_6ParamsE --------------------------
	.section	.nv.shared._ZN7cutlass13device_kernelINS_4gemm6kernel13GemmUniversalIN4cute5tupleIJiiiiEEENS1_10collective13CollectiveMmaINS1_35MainloopSm100TmaUmmaWarpSpecializedILi5ELi2ELi4ENS5_IJNS4_1CILi1EEENSA_ILi8EEESB_EEEEENS5_IJNSA_ILi128EEESF_NSA_ILi64EEEEEENS_6half_tENS5_IJlSB_lEEESI_NS5_IJSB_llEEENS4_8TiledMMAINS4_8MMA_AtomIJNS4_20SM100_MMA_F16BF16_SSISI_SI_fLi128ELi128ELNS4_4UMMA5MajorE0ELSP_1ELNSO_7ScaleInE0ELSQ_0EEEEEENS4_6LayoutINS5_IJSB_SB_SB_EEENS5_IJNSA_ILi0EEESV_SV_EEEEENS5_IJNS4_10UnderscoreESY_SY_EEEEENS4_23SM90_TMA_LOAD_MULTICASTENS4_14ComposedLayoutINS4_7SwizzleILi3ELi4ELi3EEENS4_18smem_ptr_flag_bitsILi16EEENST_INS5_IJSC_SG_EEENS5_IJSG_SB_EEEEEEEvNS4_8identityENS4_13SM90_TMA_LOADENS12_IS14_S16_NST_INS5_IJSG_SC_EEENS5_IJSB_SG_EEEEEEEvS1B_EENS_8epilogue10collective18CollectiveEpilogueINS1I_23Sm100TmaWarpSpecializedILi4ELi2ELi32ELb1ELb0EEEJSH_NS5_IJNST_ISF_SB_EENST_INSA_ILi32EEESB_EEEEESI_SJ_SI_SJ_NS1I_6fusion15FusionCallbacksIS1M_NS1R_17LinearCombinationISI_fSI_fLNS_15FloatRoundStyleE2EEESH_S1Q_JEEENS4_5SM1004TMEM4LOAD26SM100_TMEM_LOAD_32dp32b32xES1C_NS12_INS13_ILi2ELi4ELi3EEES16_NST_INS5_IJSC_S1O_EEENS5_IJS1O_SB_EEEEEEENS4_39AutoVectorizingCopyWithAssumedAlignmentILi128EEENS4_14SM90_TMA_STOREES25_S27_S27_EEEvvEEEEvNT_6ParamsE,"aw",@nobits
	.sectionflags	@""
	.align	16
	.zero		1024


//--------------------- .nv.shared.reserved.0     --------------------------
	.section	.nv.shared.reserved.0,"aw",@nobits
	.weak		__nv_reservedSMEM_offset_0_alias
	.size		__nv_reservedSMEM_offset_0_alias, 0, 64
	.other		__nv_reservedSMEM_offset_0_alias,@"STO_CUDA_RESERVED_SHARED STV_DEFAULT"
__nv_reservedSMEM_offset_0_alias:
	.zero		0
.nv.shared.reserved.0:
	.zero		64
	.weak		__nv_reservedSMEM_tcgen05_partition
	.type		__nv_reservedSMEM_tcgen05_partition,@object
	.size		__nv_reservedSMEM_tcgen05_partition,(.L_0 - __nv_reservedSMEM_tcgen05_partition)
__nv_reservedSMEM_tcgen05_partition:
	.zero		32
.L_0:


//--------------------- .nv.global                --------------------------
	.section	.nv.global,"aw",@nobits
.nv.global:
	.type		_ZN40_INTERNAL_c68ff41e_4_k_cu_20a58033_394834cute1_E,@object
	.size		_ZN40_INTERNAL_c68ff41e_4_k_cu_20a58033_394834cute1_E,(_ZN40_INTERNAL_c68ff41e_4_k_cu_20a58033_394834cuda3std3__45__cpo6cbeginE - _ZN40_INTERNAL_c68ff41e_4_k_cu_20a58033_394834cute1_E)
_ZN40_INTERNAL_c68ff41e_4_k_cu_20a58033_394834cute1_E:
	.zero		1
	.type		_ZN40_INTERNAL_c68ff41e_4_k_cu_20a58033_394834cuda3std3__45__cpo6cbeginE,@object
	.size		_ZN40_INTERNAL_c68ff41e_4_k_cu_20a58033_394834cuda3std3__45__cpo6cbeginE,(_ZN40_INTERNAL_c68ff41e_4_k_cu_20a58033_394834cuda3std3__48in_placeE - _ZN40_INTERNAL_c68ff41e_4_k_cu_20a58033_394834cuda3std3__45__cpo6cbeginE)
_ZN40_INTERNAL_c68ff41e_4_k_cu_20a58033_394834cuda3std3__45__cpo6cbeginE:
	.zero		1
	.type		_ZN40_INTERNAL_c68ff41e_4_k_cu_20a58033_394834cuda3std3__48in_placeE,@object
	.size		_ZN40_INTERNAL_c68ff41e_4_k_cu_20a58033_394834cuda3std3__48in_placeE,(_ZN40_INTERNAL_c68ff41e_4_k_cu_20a58033_394834cuda3std6ranges3__45__cpo9iter_moveE - _ZN40_INTERNAL_c68ff41e_4_k_cu_20a58033_394834cuda3std3__48in_placeE)
_ZN40_INTERNAL_c68ff41e_4_k_cu_20a58033_394834cuda3std3__48in_placeE:
	.zero		1
	.type		_ZN40_INTERNAL_c68ff41e_4_k_cu_20a58033_394834cuda3std6ranges3__45__cpo9iter_moveE,@object
	.size		_ZN40_INTERNAL_c68ff41e_4_k_cu_20a58033_394834cuda3std6ranges3__45__cpo9iter_moveE,(_ZN40_INTERNAL_c68ff41e_4_k_cu_20a58033_394834cuda3std3__45__cpo5beginE - _ZN40_INTERNAL_c68ff41e_4_k_cu_20a58033_394834cuda3std6ranges3__45__cpo9iter_moveE)
_ZN40_INTERNAL_c68ff41e_4_k_cu_20a58033_394834cuda3std6ranges3__45__cpo9iter_moveE:
	.zero		1
	.type		_ZN40_INTERNAL_c68ff41e_4_k_cu_20a58033_394834cuda3std3__45__cpo5beginE,@object
	.size		_ZN40_INTERNAL_c68ff41e_4_k_cu_20a58033_394834cuda3std3__45__cpo5beginE,(_ZN40_INTERNAL_c68ff41e_4_k_cu_20a58033_394834cuda3std3__442_GLOBAL__N__c68ff41e_4_k_cu_20a58033_394836ignoreE - _ZN40_INTERNAL_c68ff41e_4_k_cu_20a58033_394834cuda3std3__45__cpo5beginE)
_ZN40_INTERNAL_c68ff41e_4_k_cu_20a58033_394834cuda3std3__45__cpo5beginE:
	.zero		1
	.type		_ZN40_INTERNAL_c68ff41e_4_k_cu_20a58033_394834cuda3std3__442_GLOBAL__N__c68ff41e_4_k_cu_20a58033_394836ignoreE,@object
	.size		_ZN40_INTERNAL_c68ff41e_4_k_cu_20a58033_394834cuda3std3__442_GLOBAL__N__c68ff41e_4_k_cu_20a58033_394836ignoreE,(_ZN40_INTERNAL_c68ff41e_4_k_cu_20a58033_394834cute7productE - _ZN40_INTERNAL_c68ff41e_4_k_cu_20a58033_394834cuda3std3__442_GLOBAL__N__c68ff41e_4_k_cu_20a58033_394836ignoreE)
_ZN40_INTERNAL_c68ff41e_4_k_cu_20a58033_394834cuda3std3__442_GLOBAL__N__c68ff41e_4_k_cu_20a58033_394836ignoreE:
	.zero		1
	.type		_ZN40_INTERNAL_c68ff41e_4_k_cu_20a58033_394834cute7productE,@object
	.size		_ZN40_INTERNAL_c68ff41e_4_k_cu_20a58033_394834cute7productE,(_ZN40_INTERNAL_c68ff41e_4_k_cu_20a58033_394834cuda3std3__45__cpo3endE - _ZN40_INTERNAL_c68ff41e_4_k_cu_20a58033_394834cute7productE)
_ZN40_INTERNAL_c68ff41e_4_k_cu_20a58033_394834cute7productE:
	.zero		1
	.type		_ZN40_INTERNAL_c68ff41e_4_k_cu_20a58033_394834cuda3std3__45__cpo3endE,@object
	.size		_ZN40_INTERNAL_c68ff41e_4_k_cu_20a58033_394834cuda3std3__45__cpo3endE,(_ZN40_INTERNAL_c68ff41e_4_k_cu_20a58033_394834cuda3std3__419piecewise_constructE - _ZN40_INTERNAL_c68ff41e_4_k_cu_20a58033_394834cuda3std3__45__cpo3endE)
_ZN40_INTERNAL_c68ff41e_4_k_cu_20a58033_394834cuda3std3__45__cpo3endE:
	.zero		1
	.type		_ZN40_INTERNAL_c68ff41e_4_k_cu_20a58033_394834cuda3std3__419piecewise_constructE,@object
	.size		_ZN40_INTERNAL_c68ff41e_4_k_cu_20a58033_394834cuda3std3__419piecewise_constructE,(_ZN40_INTERNAL_c68ff41e_4_k_cu_20a58033_394834cuda3std3__45__cpo4cendE - _ZN40_INTERNAL_c68ff41e_4_k_cu_20a58033_394834cuda3std3__419piecewise_constructE)
_ZN40_INTERNAL_c68ff41e_4_k_cu_20a58033_394834cuda3std3__419piecewise_constructE:
	.zero		1
	.type		_ZN40_INTERNAL_c68ff41e_4_k_cu_20a58033_394834cuda3std3__45__cpo4cendE,@object
	.size		_ZN40_INTERNAL_c68ff41e_4_k_cu_20a58033_394834cuda3std3__45__cpo4cendE,(_ZN40_INTERNAL_c68ff41e_4_k_cu_20a58033_394834cuda3std6ranges3__45__cpo4swapE - _ZN40_INTERNAL_c68ff41e_4_k_cu_20a58033_394834cuda3std3__45__cpo4cendE)
_ZN40_INTERNAL_c68ff41e_4_k_cu_20a58033_394834cuda3std3__45__cpo4cendE:
	.zero		1
	.type		_ZN40_INTERNAL_c68ff41e_4_k_cu_20a58033_394834cuda3std6ranges3__45__cpo4swapE,@object
	.size		_ZN40_INTERNAL_c68ff41e_4_k_cu_20a58033_394834cuda3std6ranges3__45__cpo4swapE,(.L_10 - _ZN40_INTERNAL_c68ff41e_4_k_cu_20a58033_394834cuda3std6ranges3__45__cpo4swapE)
_ZN40_INTERNAL_c68ff41e_4_k_cu_20a58033_394834cuda3std6ranges3__45__cpo4swapE:
	.zero		1
.L_10:


//--------------------- .nv.constant0._ZN7cutlass13device_kernelINS_4gemm6kernel13GemmUniversalIN4cute5tupleIJiiiiEEENS1_10collective13CollectiveMmaINS1_35MainloopSm100TmaUmmaWarpSpecializedILi5ELi2ELi4ENS5_IJNS4_1CILi1EEENSA_ILi8EEESB_EEEEENS5_IJNSA_ILi128EEESF_NSA_ILi64EEEEEENS_6half_tENS5_IJlSB_lEEESI_NS5_IJSB_llEEENS4_8TiledMMAINS4_8MMA_AtomIJNS4_20SM100_MMA_F16BF16_SSISI_SI_fLi128ELi128ELNS4_4UMMA5MajorE0ELSP_1ELNSO_7ScaleInE0ELSQ_0EEEEEENS4_6LayoutINS5_IJSB_SB_SB_EEENS5_IJNSA_ILi0EEESV_SV_EEEEENS5_IJNS4_10UnderscoreESY_SY_EEEEENS4_23SM90_TMA_LOAD_MULTICASTENS4_14ComposedLayoutINS4_7SwizzleILi3ELi4ELi3EEENS4_18smem_ptr_flag_bitsILi16EEENST_INS5_IJSC_SG_EEENS5_IJSG_SB_EEEEEEEvNS4_8identityENS4_13SM90_TMA_LOADENS12_IS14_S16_NST_INS5_IJSG_SC_EEENS5_IJSB_SG_EEEEEEEvS1B_EENS_8epilogue10collective18CollectiveEpilogueINS1I_23Sm100TmaWarpSpecializedILi4ELi2ELi32ELb1ELb0EEEJSH_NS5_IJNST_ISF_SB_EENST_INSA_ILi32EEESB_EEEEESI_SJ_SI_SJ_NS1I_6fusion15FusionCallbacksIS1M_NS1R_17LinearCombinationISI_fSI_fLNS_15FloatRoundStyleE2EEESH_S1Q_JEEENS4_5SM1004TMEM4LOAD26SM100_TMEM_LOAD_32dp32b32xES1C_NS12_INS13_ILi2ELi4ELi3EEES16_NST_INS5_IJSC_S1O_EEENS5_IJS1O_SB_EEEEEEENS4_39AutoVectorizingCopyWithAssumedAlignmentILi128EEENS4_14SM90_TMA_STOREES25_S27_S27_EEEvvEEEEvNT_6ParamsE --------------------------
	.section	.nv.constant0._ZN7cutlass13device_kernelINS_4gemm6kernel13GemmUniversalIN4cute5tupleIJiiiiEEENS1_10collective13CollectiveMmaINS1_35MainloopSm100TmaUmmaWarpSpecializedILi5ELi2ELi4ENS5_IJNS4_1CILi1EEENSA_ILi8EEESB_EEEEENS5_IJNSA_ILi128EEESF_NSA_ILi64EEEEEENS_6half_tENS5_IJlSB_lEEESI_NS5_IJSB_llEEENS4_8TiledMMAINS4_8MMA_AtomIJNS4_20SM100_MMA_F16BF16_SSISI_SI_fLi128ELi128ELNS4_4UMMA5MajorE0ELSP_1ELNSO_7ScaleInE0ELSQ_0EEEEEENS4_6LayoutINS5_IJSB_SB_SB_EEENS5_IJNSA_ILi0EEESV_SV_EEEEENS5_IJNS4_10UnderscoreESY_SY_EEEEENS4_23SM90_TMA_LOAD_MULTICASTENS4_14ComposedLayoutINS4_7SwizzleILi3ELi4ELi3EEENS4_18smem_ptr_flag_bitsILi16EEENST_INS5_IJSC_SG_EEENS5_IJSG_SB_EEEEEEEvNS4_8identityENS4_13SM90_TMA_LOADENS12_IS14_S16_NST_INS5_IJSG_SC_EEENS5_IJSB_SG_EEEEEEEvS1B_EENS_8epilogue10collective18CollectiveEpilogueINS1I_23Sm100TmaWarpSpecializedILi4ELi2ELi32ELb1ELb0EEEJSH_NS5_IJNST_ISF_SB_EENST_INSA_ILi32EEESB_EEEEESI_SJ_SI_SJ_NS1I_6fusion15FusionCallbacksIS1M_NS1R_17LinearCombinationISI_fSI_fLNS_15FloatRoundStyleE2EEESH_S1Q_JEEENS4_5SM1004TMEM4LOAD26SM100_TMEM_LOAD_32dp32b32xES1C_NS12_INS13_ILi2ELi4ELi3EEES16_NST_INS5_IJSC_S1O_EEENS5_IJS1O_SB_EEEEEEENS4_39AutoVectorizingCopyWithAssumedAlignmentILi128EEENS4_14SM90_TMA_STOREES25_S27_S27_EEEvvEEEEvNT_6ParamsE,"a",@progbits
	.sectionflags	@""
	.align	4
.nv.constant0._ZN7cutlass13device_kernelINS_4gemm6kernel13GemmUniversalIN4cute5tupleIJiiiiEEENS1_10collective13CollectiveMmaINS1_35MainloopSm100TmaUmmaWarpSpecializedILi5ELi2ELi4ENS5_IJNS4_1CILi1EEENSA_ILi8EEESB_EEEEENS5_IJNSA_ILi128EEESF_NSA_ILi64EEEEEENS_6half_tENS5_IJlSB_lEEESI_NS5_IJSB_llEEENS4_8TiledMMAINS4_8MMA_AtomIJNS4_20SM100_MMA_F16BF16_SSISI_SI_fLi128ELi128ELNS4_4UMMA5MajorE0ELSP_1ELNSO_7ScaleInE0ELSQ_0EEEEEENS4_6LayoutINS5_IJSB_SB_SB_EEENS5_IJNSA_ILi0EEESV_SV_EEEEENS5_IJNS4_10UnderscoreESY_SY_EEEEENS4_23SM90_TMA_LOAD_MULTICASTENS4_14ComposedLayoutINS4_7SwizzleILi3ELi4ELi3EEENS4_18smem_ptr_flag_bitsILi16EEENST_INS5_IJSC_SG_EEENS5_IJSG_SB_EEEEEEEvNS4_8identityENS4_13SM90_TMA_LOADENS12_IS14_S16_NST_INS5_IJSG_SC_EEENS5_IJSB_SG_EEEEEEEvS1B_EENS_8epilogue10collective18CollectiveEpilogueINS1I_23Sm100TmaWarpSpecializedILi4ELi2ELi32ELb1ELb0EEEJSH_NS5_IJNST_ISF_SB_EENST_INSA_ILi32EEESB_EEEEESI_SJ_SI_SJ_NS1I_6fusion15FusionCallbacksIS1M_NS1R_17LinearCombinationISI_fSI_fLNS_15FloatRoundStyleE2EEESH_S1Q_JEEENS4_5SM1004TMEM4LOAD26SM100_TMEM_LOAD_32dp32b32xES1C_NS12_INS13_ILi2ELi4ELi3EEES16_NST_INS5_IJSC_S1O_EEENS5_IJS1O_SB_EEEEEEENS4_39AutoVectorizingCopyWithAssumedAlignmentILi128EEENS4_14SM90_TMA_STOREES25_S27_S27_EEEvvEEEEvNT_6ParamsE:
	.zero		2944


//--------------------- SYMBOLS --------------------------

	.type		.nv.reservedSmem.offset0,@object
	.size		.nv.reservedSmem.offset0,0x4
	.type		.nv.reservedSmem.cap,@object
	.size		.nv.reservedSmem.cap,0x4
	.type		__assertfail,@function
